//
// Generated by NVIDIA NVVM Compiler
//
// Compiler Build ID: CL-36424714
// Cuda compilation tools, release 13.0, V13.0.88
// Based on NVVM 20.0.0
//

.version 9.0
.target sm_100
.address_size 64

	// .globl	_Z7dkernelPlS_S_iiiiii
.extern .shared .align 16 .b8 mini_filter[];

.visible .entry _Z7dkernelPlS_S_iiiiii(
	.param .u64 .ptr .align 1 _Z7dkernelPlS_S_iiiiii_param_0,
	.param .u64 .ptr .align 1 _Z7dkernelPlS_S_iiiiii_param_1,
	.param .u64 .ptr .align 1 _Z7dkernelPlS_S_iiiiii_param_2,
	.param .u32 _Z7dkernelPlS_S_iiiiii_param_3,
	.param .u32 _Z7dkernelPlS_S_iiiiii_param_4,
	.param .u32 _Z7dkernelPlS_S_iiiiii_param_5,
	.param .u32 _Z7dkernelPlS_S_iiiiii_param_6,
	.param .u32 _Z7dkernelPlS_S_iiiiii_param_7,
	.param .u32 _Z7dkernelPlS_S_iiiiii_param_8
)
{
	.reg .pred 	%p<99>;
	.reg .b32 	%r<115>;
	.reg .b64 	%rd<126>;

	ld.param.u64 	%rd47, [_Z7dkernelPlS_S_iiiiii_param_0];
	ld.param.u64 	%rd46, [_Z7dkernelPlS_S_iiiiii_param_1];
	ld.param.u64 	%rd48, [_Z7dkernelPlS_S_iiiiii_param_2];
	ld.param.u32 	%r48, [_Z7dkernelPlS_S_iiiiii_param_3];
	ld.param.u32 	%r49, [_Z7dkernelPlS_S_iiiiii_param_4];
	ld.param.u32 	%r50, [_Z7dkernelPlS_S_iiiiii_param_5];
	ld.param.u32 	%r51, [_Z7dkernelPlS_S_iiiiii_param_6];
	ld.param.u32 	%r52, [_Z7dkernelPlS_S_iiiiii_param_7];
	ld.param.u32 	%r53, [_Z7dkernelPlS_S_iiiiii_param_8];
	cvta.to.global.u64 	%rd1, %rd47;
	cvta.to.global.u64 	%rd2, %rd48;
	mov.u32 	%r54, %ctaid.x;
	mov.u32 	%r1, %ntid.x;
	mov.u32 	%r104, %tid.x;
	mad.lo.s32 	%r113, %r54, %r1, %r104;
	mov.u32 	%r55, %nctaid.x;
	mul.lo.s32 	%r4, %r55, %r1;
	mul.lo.s32 	%r56, %r51, %r50;
	mul.lo.s32 	%r57, %r56, %r52;
	mul.lo.s32 	%r5, %r57, %r53;
	setp.ge.s32 	%p2, %r104, %r5;
	@%p2 bra 	$L__BB0_3;
	cvta.to.global.u64 	%rd3, %rd46;
$L__BB0_2:
	mul.wide.s32 	%rd49, %r104, 8;
	add.s64 	%rd50, %rd3, %rd49;
	ld.global.u64 	%rd51, [%rd50];
	shl.b32 	%r58, %r104, 3;
	mov.u32 	%r59, mini_filter;
	add.s32 	%r60, %r59, %r58;
	st.shared.u64 	[%r60], %rd51;
	add.s32 	%r104, %r104, %r1;
	setp.lt.s32 	%p3, %r104, %r5;
	@%p3 bra 	$L__BB0_2;
$L__BB0_3:
	bar.sync 	0;
	mul.lo.s32 	%r8, %r49, %r48;
	mul.lo.s32 	%r9, %r53, %r8;
	setp.ge.s32 	%p4, %r113, %r9;
	@%p4 bra 	$L__BB0_56;
	setp.gt.s32 	%p5, %r50, 0;
	@%p5 bra 	$L__BB0_5;
	bra.uni 	$L__BB0_55;
$L__BB0_5:
	setp.gt.s32 	%p7, %r51, 0;
	@%p7 bra 	$L__BB0_6;
	bra.uni 	$L__BB0_54;
$L__BB0_6:
	setp.gt.s32 	%p9, %r52, 0;
	@%p9 bra 	$L__BB0_7;
	bra.uni 	$L__BB0_53;
$L__BB0_7:
	and.b32  	%r10, %r52, 7;
	add.s32 	%r11, %r10, -1;
	and.b32  	%r12, %r52, 3;
	and.b32  	%r13, %r52, 2147483640;
	and.b32  	%r14, %r52, 1;
$L__BB0_8:
	div.s32 	%r62, %r113, %r49;
	mul.lo.s32 	%r63, %r62, %r49;
	sub.s32 	%r64, %r113, %r63;
	rem.s32 	%r65, %r62, %r48;
	div.s32 	%r66, %r113, %r8;
	shr.u32 	%r67, %r51, 1;
	sub.s32 	%r16, %r65, %r67;
	shr.u32 	%r68, %r52, 1;
	sub.s32 	%r17, %r64, %r68;
	mul.lo.s32 	%r18, %r66, %r50;
	mov.b64 	%rd105, 0;
	mov.b32 	%r106, 0;
$L__BB0_9:
	mul.lo.s32 	%r20, %r106, %r48;
	add.s32 	%r70, %r106, %r18;
	mul.lo.s32 	%r21, %r70, %r51;
	mov.b32 	%r107, 0;
$L__BB0_10:
	setp.lt.u32 	%p11, %r52, 8;
	add.s32 	%r72, %r16, %r107;
	setp.gt.s32 	%p12, %r72, -1;
	setp.lt.s32 	%p13, %r72, %r48;
	and.pred  	%p1, %p12, %p13;
	add.s32 	%r73, %r72, %r20;
	mul.lo.s32 	%r23, %r73, %r49;
	add.s32 	%r74, %r107, %r21;
	mul.lo.s32 	%r24, %r74, %r52;
	mov.b32 	%r110, 0;
	@%p11 bra 	$L__BB0_29;
	mov.b32 	%r108, 0;
$L__BB0_12:
	.pragma "nounroll";
	add.s32 	%r26, %r17, %r108;
	setp.gt.s32 	%p14, %r26, -1;
	setp.lt.s32 	%p15, %r26, %r49;
	and.pred  	%p16, %p14, %p15;
	and.pred  	%p17, %p1, %p16;
	add.s32 	%r76, %r26, %r23;
	mul.wide.s32 	%rd63, %r76, 8;
	add.s64 	%rd7, %rd1, %rd63;
	add.s32 	%r77, %r108, %r24;
	shl.b32 	%r78, %r77, 3;
	mov.u32 	%r79, mini_filter;
	add.s32 	%r27, %r79, %r78;
	not.pred 	%p18, %p17;
	@%p18 bra 	$L__BB0_14;
	ld.global.u64 	%rd64, [%rd7];
	ld.shared.u64 	%rd65, [%r27];
	mad.lo.s64 	%rd105, %rd65, %rd64, %rd105;
$L__BB0_14:
	add.s32 	%r80, %r26, 1;
	setp.gt.s32 	%p19, %r80, -1;
	setp.lt.s32 	%p20, %r80, %r49;
	and.pred  	%p21, %p19, %p20;
	and.pred  	%p22, %p1, %p21;
	not.pred 	%p23, %p22;
	@%p23 bra 	$L__BB0_16;
	ld.global.u64 	%rd66, [%rd7+8];
	ld.shared.u64 	%rd67, [%r27+8];
	mad.lo.s64 	%rd105, %rd67, %rd66, %rd105;
$L__BB0_16:
	add.s32 	%r81, %r26, 2;
	setp.gt.s32 	%p24, %r81, -1;
	setp.lt.s32 	%p25, %r81, %r49;
	and.pred  	%p26, %p24, %p25;
	and.pred  	%p27, %p1, %p26;
	not.pred 	%p28, %p27;
	@%p28 bra 	$L__BB0_18;
	ld.global.u64 	%rd68, [%rd7+16];
	ld.shared.u64 	%rd69, [%r27+16];
	mad.lo.s64 	%rd105, %rd69, %rd68, %rd105;
$L__BB0_18:
	add.s32 	%r82, %r26, 3;
	setp.gt.s32 	%p29, %r82, -1;
	setp.lt.s32 	%p30, %r82, %r49;
	and.pred  	%p31, %p29, %p30;
	and.pred  	%p32, %p1, %p31;
	not.pred 	%p33, %p32;
	@%p33 bra 	$L__BB0_20;
	ld.global.u64 	%rd70, [%rd7+24];
	ld.shared.u64 	%rd71, [%r27+24];
	mad.lo.s64 	%rd105, %rd71, %rd70, %rd105;
$L__BB0_20:
	add.s32 	%r83, %r26, 4;
	setp.gt.s32 	%p34, %r83, -1;
	setp.lt.s32 	%p35, %r83, %r49;
	and.pred  	%p36, %p34, %p35;
	and.pred  	%p37, %p1, %p36;
	not.pred 	%p38, %p37;
	@%p38 bra 	$L__BB0_22;
	ld.global.u64 	%rd72, [%rd7+32];
	ld.shared.u64 	%rd73, [%r27+32];
	mad.lo.s64 	%rd105, %rd73, %rd72, %rd105;
$L__BB0_22:
	add.s32 	%r84, %r26, 5;
	setp.gt.s32 	%p39, %r84, -1;
	setp.lt.s32 	%p40, %r84, %r49;
	and.pred  	%p41, %p39, %p40;
	and.pred  	%p42, %p1, %p41;
	not.pred 	%p43, %p42;
	@%p43 bra 	$L__BB0_24;
	ld.global.u64 	%rd74, [%rd7+40];
	ld.shared.u64 	%rd75, [%r27+40];
	mad.lo.s64 	%rd105, %rd75, %rd74, %rd105;
$L__BB0_24:
	add.s32 	%r85, %r26, 6;
	setp.gt.s32 	%p44, %r85, -1;
	setp.lt.s32 	%p45, %r85, %r49;
	and.pred  	%p46, %p44, %p45;
	and.pred  	%p47, %p1, %p46;
	not.pred 	%p48, %p47;
	@%p48 bra 	$L__BB0_26;
	ld.global.u64 	%rd76, [%rd7+48];
	ld.shared.u64 	%rd77, [%r27+48];
	mad.lo.s64 	%rd105, %rd77, %rd76, %rd105;
$L__BB0_26:
	add.s32 	%r86, %r26, 7;
	setp.gt.s32 	%p49, %r86, -1;
	setp.lt.s32 	%p50, %r86, %r49;
	and.pred  	%p51, %p49, %p50;
	and.pred  	%p52, %p1, %p51;
	not.pred 	%p53, %p52;
	@%p53 bra 	$L__BB0_28;
	ld.global.u64 	%rd78, [%rd7+56];
	ld.shared.u64 	%rd79, [%r27+56];
	mad.lo.s64 	%rd105, %rd79, %rd78, %rd105;
$L__BB0_28:
	add.s32 	%r108, %r108, 8;
	setp.ne.s32 	%p54, %r108, %r13;
	mov.u32 	%r110, %r13;
	@%p54 bra 	$L__BB0_12;
$L__BB0_29:
	setp.eq.s32 	%p55, %r10, 0;
	@%p55 bra 	$L__BB0_50;
	setp.lt.u32 	%p56, %r11, 3;
	@%p56 bra 	$L__BB0_40;
	add.s32 	%r30, %r17, %r110;
	setp.gt.s32 	%p57, %r30, -1;
	setp.lt.s32 	%p58, %r30, %r49;
	and.pred  	%p59, %p57, %p58;
	and.pred  	%p61, %p1, %p59;
	add.s32 	%r87, %r30, %r23;
	mul.wide.s32 	%rd81, %r87, 8;
	add.s64 	%rd26, %rd1, %rd81;
	add.s32 	%r88, %r110, %r24;
	shl.b32 	%r89, %r88, 3;
	mov.u32 	%r90, mini_filter;
	add.s32 	%r31, %r90, %r89;
	not.pred 	%p62, %p61;
	@%p62 bra 	$L__BB0_33;
	ld.global.u64 	%rd82, [%rd26];
	ld.shared.u64 	%rd83, [%r31];
	mad.lo.s64 	%rd105, %rd83, %rd82, %rd105;
$L__BB0_33:
	add.s32 	%r91, %r30, 1;
	setp.gt.s32 	%p63, %r91, -1;
	setp.lt.s32 	%p64, %r91, %r49;
	and.pred  	%p65, %p63, %p64;
	and.pred  	%p66, %p1, %p65;
	not.pred 	%p67, %p66;
	@%p67 bra 	$L__BB0_35;
	ld.global.u64 	%rd84, [%rd26+8];
	ld.shared.u64 	%rd85, [%r31+8];
	mad.lo.s64 	%rd105, %rd85, %rd84, %rd105;
$L__BB0_35:
	add.s32 	%r92, %r30, 2;
	setp.gt.s32 	%p68, %r92, -1;
	setp.lt.s32 	%p69, %r92, %r49;
	and.pred  	%p70, %p68, %p69;
	and.pred  	%p71, %p1, %p70;
	not.pred 	%p72, %p71;
	@%p72 bra 	$L__BB0_37;
	ld.global.u64 	%rd86, [%rd26+16];
	ld.shared.u64 	%rd87, [%r31+16];
	mad.lo.s64 	%rd105, %rd87, %rd86, %rd105;
$L__BB0_37:
	add.s32 	%r93, %r30, 3;
	setp.gt.s32 	%p73, %r93, -1;
	setp.lt.s32 	%p74, %r93, %r49;
	and.pred  	%p75, %p73, %p74;
	and.pred  	%p76, %p1, %p75;
	not.pred 	%p77, %p76;
	@%p77 bra 	$L__BB0_39;
	ld.global.u64 	%rd88, [%rd26+24];
	ld.shared.u64 	%rd89, [%r31+24];
	mad.lo.s64 	%rd105, %rd89, %rd88, %rd105;
$L__BB0_39:
	add.s32 	%r110, %r110, 4;
$L__BB0_40:
	setp.eq.s32 	%p78, %r12, 0;
	@%p78 bra 	$L__BB0_50;
	setp.eq.s32 	%p79, %r12, 1;
	@%p79 bra 	$L__BB0_47;
	add.s32 	%r34, %r17, %r110;
	setp.gt.s32 	%p80, %r34, -1;
	setp.lt.s32 	%p81, %r34, %r49;
	and.pred  	%p82, %p80, %p81;
	and.pred  	%p83, %p1, %p82;
	add.s32 	%r94, %r34, %r23;
	mul.wide.s32 	%rd91, %r94, 8;
	add.s64 	%rd37, %rd1, %rd91;
	add.s32 	%r95, %r110, %r24;
	shl.b32 	%r96, %r95, 3;
	mov.u32 	%r97, mini_filter;
	add.s32 	%r35, %r97, %r96;
	not.pred 	%p84, %p83;
	@%p84 bra 	$L__BB0_44;
	ld.global.u64 	%rd92, [%rd37];
	ld.shared.u64 	%rd93, [%r35];
	mad.lo.s64 	%rd105, %rd93, %rd92, %rd105;
$L__BB0_44:
	add.s32 	%r98, %r34, 1;
	setp.gt.s32 	%p85, %r98, -1;
	setp.lt.s32 	%p86, %r98, %r49;
	and.pred  	%p87, %p85, %p86;
	and.pred  	%p88, %p1, %p87;
	not.pred 	%p89, %p88;
	@%p89 bra 	$L__BB0_46;
	ld.global.u64 	%rd94, [%rd37+8];
	ld.shared.u64 	%rd95, [%r35+8];
	mad.lo.s64 	%rd105, %rd95, %rd94, %rd105;
$L__BB0_46:
	add.s32 	%r110, %r110, 2;
$L__BB0_47:
	setp.eq.s32 	%p90, %r14, 0;
	@%p90 bra 	$L__BB0_50;
	add.s32 	%r38, %r17, %r110;
	setp.gt.s32 	%p91, %r38, -1;
	setp.lt.s32 	%p92, %r38, %r49;
	and.pred  	%p93, %p91, %p92;
	and.pred  	%p94, %p1, %p93;
	not.pred 	%p95, %p94;
	@%p95 bra 	$L__BB0_50;
	add.s32 	%r99, %r38, %r23;
	add.s32 	%r100, %r110, %r24;
	mul.wide.s32 	%rd96, %r99, 8;
	add.s64 	%rd97, %rd1, %rd96;
	ld.global.u64 	%rd98, [%rd97];
	shl.b32 	%r101, %r100, 3;
	mov.u32 	%r102, mini_filter;
	add.s32 	%r103, %r102, %r101;
	ld.shared.u64 	%rd99, [%r103];
	mad.lo.s64 	%rd105, %rd99, %rd98, %rd105;
$L__BB0_50:
	add.s32 	%r107, %r107, 1;
	setp.ne.s32 	%p96, %r107, %r51;
	@%p96 bra 	$L__BB0_10;
	add.s32 	%r106, %r106, 1;
	setp.ne.s32 	%p97, %r106, %r50;
	@%p97 bra 	$L__BB0_9;
	mul.wide.s32 	%rd100, %r113, 8;
	add.s64 	%rd101, %rd2, %rd100;
	st.global.u64 	[%rd101], %rd105;
	add.s32 	%r113, %r113, %r4;
	setp.lt.s32 	%p98, %r113, %r9;
	@%p98 bra 	$L__BB0_8;
	bra.uni 	$L__BB0_56;
$L__BB0_53:
	mul.wide.s32 	%rd58, %r113, 8;
	add.s64 	%rd59, %rd2, %rd58;
	mov.b64 	%rd60, 0;
	st.global.u64 	[%rd59], %rd60;
	add.s32 	%r113, %r113, %r4;
	setp.lt.s32 	%p10, %r113, %r9;
	@%p10 bra 	$L__BB0_53;
	bra.uni 	$L__BB0_56;
$L__BB0_54:
	mul.wide.s32 	%rd55, %r113, 8;
	add.s64 	%rd56, %rd2, %rd55;
	mov.b64 	%rd57, 0;
	st.global.u64 	[%rd56], %rd57;
	add.s32 	%r113, %r113, %r4;
	setp.lt.s32 	%p8, %r113, %r9;
	@%p8 bra 	$L__BB0_54;
	bra.uni 	$L__BB0_56;
$L__BB0_55:
	mul.wide.s32 	%rd52, %r113, 8;
	add.s64 	%rd53, %rd2, %rd52;
	mov.b64 	%rd54, 0;
	st.global.u64 	[%rd53], %rd54;
	add.s32 	%r113, %r113, %r4;
	setp.lt.s32 	%p6, %r113, %r9;
	@%p6 bra 	$L__BB0_55;
$L__BB0_56:
	ret;

}


// ===== COMPILED SASS (sm_100) =====

	.target	sm_100

	.elftype	@"ET_EXEC"


//--------------------- .note.nv.tkinfo           --------------------------
	.section	.note.nv.tkinfo,"",@"SHT_NOTE"
	.sectionflags	@"SHF_NOTE_NV_TKINFO"
	.tkinfo
        /*0018*/ 	.word	0x00000002
        /*0030*/ 	.string	""
        /*0030*/ 	.string	"ptxas"
        /*0030*/ 	.string	"Cuda compilation tools, release 13.0, V13.0.88"
        /*0030*/ 	.string	"Build cuda_13.0.r13.0/compiler.36424714_0"
        /*0030*/ 	.string	"-arch sm_100 -m 64 "



//--------------------- .note.nv.cuinfo           --------------------------
	.section	.note.nv.cuinfo,"",@"SHT_NOTE"
	.sectionflags	@"SHF_NOTE_NV_CUINFO"
        /*0018*/ 	.short	0x0002
        /*001a*/ 	.short	0x0064
        /*001c*/ 	.short	0x0082
	.zero		2


//--------------------- .nv.info                  --------------------------
	.section	.nv.info,"",@"SHT_CUDA_INFO"
	.align	4


	//----- nvinfo : EIATTR_REGCOUNT
	.align		4
        /*0000*/ 	.byte	0x04, 0x2f
        /*0002*/ 	.short	(.L_1 - .L_0)
	.align		4
.L_0:
        /*0004*/ 	.word	index@(_Z7dkernelPlS_S_iiiiii)
        /*0008*/ 	.word	0x00000020


	//----- nvinfo : EIATTR_FRAME_SIZE
	.align		4
.L_1:
        /*000c*/ 	.byte	0x04, 0x11
        /*000e*/ 	.short	(.L_3 - .L_2)
	.align		4
.L_2:
        /*0010*/ 	.word	index@(_Z7dkernelPlS_S_iiiiii)
        /*0014*/ 	.word	0x00000000


	//----- nvinfo : EIATTR_MIN_STACK_SIZE
	.align		4
.L_3:
        /*0018*/ 	.byte	0x04, 0x12
        /*001a*/ 	.short	(.L_5 - .L_4)
	.align		4
.L_4:
        /*001c*/ 	.word	index@(_Z7dkernelPlS_S_iiiiii)
        /*0020*/ 	.word	0x00000000
.L_5:


//--------------------- .nv.compat                --------------------------
	.section	.nv.compat,"",@"SHT_CUDA_COMPAT_INFO"
	.align	4
        /*0000*/ 	.byte	0x02, 0x09, 0x00, 0x00, 0x02, 0x02, 0x01, 0x00, 0x02, 0x05, 0x05, 0x00, 0x03, 0x07, 0x01, 0x01
        /*0010*/ 	.byte	0x02, 0x03, 0x00, 0x00, 0x02, 0x06, 0x01, 0x00, 0x04, 0x0b, 0x08, 0x00, 0x09, 0x00, 0x00, 0x00
        /*0020*/ 	.byte	0x00, 0x00, 0x00, 0x00


//--------------------- .nv.info._Z7dkernelPlS_S_iiiiii --------------------------
	.section	.nv.info._Z7dkernelPlS_S_iiiiii,"",@"SHT_CUDA_INFO"
	.sectionflags	@""
	.align	4


	//----- nvinfo : EIATTR_CUDA_API_VERSION
	.align		4
        /*0000*/ 	.byte	0x04, 0x37
        /*0002*/ 	.short	(.L_7 - .L_6)
.L_6:
        /*0004*/ 	.word	0x00000082


	//----- nvinfo : EIATTR_KPARAM_INFO
	.align		4
.L_7:
        /*0008*/ 	.byte	0x04, 0x17
        /*000a*/ 	.short	(.L_9 - .L_8)
.L_8:
        /*000c*/ 	.word	0x00000000
        /*0010*/ 	.short	0x0008
        /*0012*/ 	.short	0x002c
        /*0014*/ 	.byte	0x00, 0xf0, 0x11, 0x00


	//----- nvinfo : EIATTR_KPARAM_INFO
	.align		4
.L_9:
        /*0018*/ 	.byte	0x04, 0x17
        /*001a*/ 	.short	(.L_11 - .L_10)
.L_10:
        /*001c*/ 	.word	0x00000000
        /*0020*/ 	.short	0x0007
        /*0022*/ 	.short	0x0028
        /*0024*/ 	.byte	0x00, 0xf0, 0x11, 0x00


	//----- nvinfo : EIATTR_KPARAM_INFO
	.align		4
.L_11:
        /*0028*/ 	.byte	0x04, 0x17
        /*002a*/ 	.short	(.L_13 - .L_12)
.L_12:
        /*002c*/ 	.word	0x00000000
        /*0030*/ 	.short	0x0006
        /*0032*/ 	.short	0x0024
        /*0034*/ 	.byte	0x00, 0xf0, 0x11, 0x00


	//----- nvinfo : EIATTR_KPARAM_INFO
	.align		4
.L_13:
        /*0038*/ 	.byte	0x04, 0x17
        /*003a*/ 	.short	(.L_15 - .L_14)
.L_14:
        /*003c*/ 	.word	0x00000000
        /*0040*/ 	.short	0x0005
        /*0042*/ 	.short	0x0020
        /*0044*/ 	.byte	0x00, 0xf0, 0x11, 0x00


	//----- nvinfo : EIATTR_KPARAM_INFO
	.align		4
.L_15:
        /*0048*/ 	.byte	0x04, 0x17
        /*004a*/ 	.short	(.L_17 - .L_16)
.L_16:
        /*004c*/ 	.word	0x00000000
        /*0050*/ 	.short	0x0004
        /*0052*/ 	.short	0x001c
        /*0054*/ 	.byte	0x00, 0xf0, 0x11, 0x00


	//----- nvinfo : EIATTR_KPARAM_INFO
	.align		4
.L_17:
        /*0058*/ 	.byte	0x04, 0x17
        /*005a*/ 	.short	(.L_19 - .L_18)
.L_18:
        /*005c*/ 	.word	0x00000000
        /*0060*/ 	.short	0x0003
        /*0062*/ 	.short	0x0018
        /*0064*/ 	.byte	0x00, 0xf0, 0x11, 0x00


	//----- nvinfo : EIATTR_KPARAM_INFO
	.align		4
.L_19:
        /*0068*/ 	.byte	0x04, 0x17
        /*006a*/ 	.short	(.L_21 - .L_20)
.L_20:
        /*006c*/ 	.word	0x00000000
        /*0070*/ 	.short	0x0002
        /*0072*/ 	.short	0x0010
        /*0074*/ 	.byte	0x00, 0xf5, 0x21, 0x00


	//----- nvinfo : EIATTR_KPARAM_INFO
	.align		4
.L_21:
        /*0078*/ 	.byte	0x04, 0x17
        /*007a*/ 	.short	(.L_23 - .L_22)
.L_22:
        /*007c*/ 	.word	0x00000000
        /*0080*/ 	.short	0x0001
        /*0082*/ 	.short	0x0008
        /*0084*/ 	.byte	0x00, 0xf5, 0x21, 0x00


	//----- nvinfo : EIATTR_KPARAM_INFO
	.align		4
.L_23:
        /*0088*/ 	.byte	0x04, 0x17
        /*008a*/ 	.short	(.L_25 - .L_24)
.L_24:
        /*008c*/ 	.word	0x00000000
        /*0090*/ 	.short	0x0000
        /*0092*/ 	.short	0x0000
        /*0094*/ 	.byte	0x00, 0xf5, 0x21, 0x00


	//----- nvinfo : EIATTR_SPARSE_MMA_MASK
	.align		4
.L_25:
        /*0098*/ 	.byte	0x03, 0x50
        /*009a*/ 	.short	0x0000


	//----- nvinfo : EIATTR_MAXREG_COUNT
	.align		4
        /*009c*/ 	.byte	0x03, 0x1b
        /*009e*/ 	.short	0x00ff


	//----- nvinfo : EIATTR_NUM_BARRIERS
	.align		4
        /*00a0*/ 	.byte	0x02, 0x4c
        /*00a2*/ 	.byte	0x01
	.zero		1


	//----- nvinfo : EIATTR_MERCURY_ISA_VERSION
	.align		4
        /*00a4*/ 	.byte	0x03, 0x5f
        /*00a6*/ 	.short	0x0101


	//----- nvinfo : EIATTR_VRC_CTA_INIT_COUNT
	.align		4
        /*00a8*/ 	.byte	0x02, 0x4a
	.zero		1
	.zero		1


	//----- nvinfo : EIATTR_EXIT_INSTR_OFFSETS
	.align		4
        /*00ac*/ 	.byte	0x04, 0x1c
        /*00ae*/ 	.short	(.L_27 - .L_26)


	//   ....[0]....
.L_26:
        /*00b0*/ 	.word	0x00000200


	//   ....[1]....
        /*00b4*/ 	.word	0x00000290


	//   ....[2]....
        /*00b8*/ 	.word	0x00000320


	//   ....[3]....
        /*00bc*/ 	.word	0x000003b0


	//   ....[4]....
        /*00c0*/ 	.word	0x00001b80


	//----- nvinfo : EIATTR_CRS_STACK_SIZE
	.align		4
.L_27:
        /*00c4*/ 	.byte	0x04, 0x1e
        /*00c6*/ 	.short	(.L_29 - .L_28)
.L_28:
        /*00c8*/ 	.word	0x00000000


	//----- nvinfo : EIATTR_CBANK_PARAM_SIZE
	.align		4
.L_29:
        /*00cc*/ 	.byte	0x03, 0x19
        /*00ce*/ 	.short	0x0030


	//----- nvinfo : EIATTR_PARAM_CBANK
	.align		4
        /*00d0*/ 	.byte	0x04, 0x0a
        /*00d2*/ 	.short	(.L_31 - .L_30)
	.align		4
.L_30:
        /*00d4*/ 	.word	index@(.nv.constant0._Z7dkernelPlS_S_iiiiii)
        /*00d8*/ 	.short	0x0380
        /*00da*/ 	.short	0x0030


	//----- nvinfo : EIATTR_SW_WAR
	.align		4
.L_31:
        /*00dc*/ 	.byte	0x04, 0x36
        /*00de*/ 	.short	(.L_33 - .L_32)
.L_32:
        /*00e0*/ 	.word	0x00000008
.L_33:


//--------------------- .nv.callgraph             --------------------------
	.section	.nv.callgraph,"",@"SHT_CUDA_CALLGRAPH"
	.align	4
	.sectionentsize	8
	.align		4
        /*0000*/ 	.word	0x00000000
	.align		4
        /*0004*/ 	.word	0xffffffff
	.align		4
        /*0008*/ 	.word	0x00000000
	.align		4
        /*000c*/ 	.word	0xfffffffe
	.align		4
        /*0010*/ 	.word	0x00000000
	.align		4
        /*0014*/ 	.word	0xfffffffd
	.align		4
        /*0018*/ 	.word	0x00000000
	.align		4
        /*001c*/ 	.word	0xfffffffc


//--------------------- .text._Z7dkernelPlS_S_iiiiii --------------------------
	.section	.text._Z7dkernelPlS_S_iiiiii,"ax",@progbits
	.align	128
        .global         _Z7dkernelPlS_S_iiiiii
        .type           _Z7dkernelPlS_S_iiiiii,@function
        .size           _Z7dkernelPlS_S_iiiiii,(.L_x_19 - _Z7dkernelPlS_S_iiiiii)
        .other          _Z7dkernelPlS_S_iiiiii,@"STO_CUDA_ENTRY STV_DEFAULT"
_Z7dkernelPlS_S_iiiiii:
.text._Z7dkernelPlS_S_iiiiii:
[----:B------:R-:W-:Y:S01]  /*0000*/  LDC R1, c[0x0][0x37c] ;  /* 0x0000df00ff017b82 */ /* 0x000fe20000000800 */
[----:B------:R-:W0:Y:S01]  /*0010*/  S2R R9, SR_TID.X ;  /* 0x0000000000097919 */ /* 0x000e220000002100 */
[----:B------:R-:W1:Y:S06]  /*0020*/  LDCU.128 UR12, c[0x0][0x3a0] ;  /* 0x00007400ff0c77ac */ /* 0x000e6c0008000c00 */
[----:B------:R-:W2:Y:S01]  /*0030*/  S2UR UR5, SR_CTAID.X ;  /* 0x00000000000579c3 */ /* 0x000ea20000002500 */
[----:B------:R-:W-:Y:S01]  /*0040*/  BSSY.RECONVERGENT B0, `(.L_x_0) ;  /* 0x0000016000007945 */ /* 0x000fe20003800200 */
[----:B------:R-:W3:Y:S06]  /*0050*/  LDCU.64 UR8, c[0x0][0x358] ;  /* 0x00006b00ff0877ac */ /* 0x000eec0008000a00 */
[----:B------:R-:W2:Y:S01]  /*0060*/  LDC R8, c[0x0][0x360] ;  /* 0x0000d800ff087b82 */ /* 0x000ea20000000800 */
[----:B------:R-:W4:Y:S01]  /*0070*/  LDCU UR6, c[0x0][0x370] ;  /* 0x00006e00ff0677ac */ /* 0x000f220008000800 */
[----:B-1----:R-:W-:-:S04]  /*0080*/  UIMAD UR4, UR13, UR12, URZ ;  /* 0x0000000c0d0472a4 */ /* 0x002fc8000f8e02ff */
[----:B------:R-:W-:-:S04]  /*0090*/  UIMAD UR4, UR4, UR14, URZ ;  /* 0x0000000e040472a4 */ /* 0x000fc8000f8e02ff */
[----:B------:R-:W-:-:S06]  /*00a0*/  UIMAD UR4, UR4, UR15, URZ ;  /* 0x0000000f040472a4 */ /* 0x000fcc000f8e02ff */
[----:B0-----:R-:W-:Y:S01]  /*00b0*/  ISETP.GE.AND P0, PT, R9, UR4, PT ;  /* 0x0000000409007c0c */ /* 0x001fe2000bf06270 */
[C---:B--2---:R-:W-:Y:S02]  /*00c0*/  IMAD R0, R8.reuse, UR5, R9 ;  /* 0x0000000508007c24 */ /* 0x044fe4000f8e0209 */
[----:B----4-:R-:W-:-:S10]  /*00d0*/  IMAD R5, R8, UR6, RZ ;  /* 0x0000000608057c24 */ /* 0x010fd4000f8e02ff */
[----:B---3--:R-:W-:Y:S05]  /*00e0*/  @P0 BRA `(.L_x_1) ;  /* 0x00000000002c0947 */ /* 0x008fea0003800000 */
[----:B------:R-:W0:Y:S01]  /*00f0*/  S2R R3, SR_CgaCtaId ;  /* 0x0000000000037919 */ /* 0x000e220000008800 */
[----:B------:R-:W1:Y:S01]  /*0100*/  LDC.64 R6, c[0x0][0x388] ;  /* 0x0000e200ff067b82 */ /* 0x000e620000000a00 */
[----:B------:R-:W-:-:S04]  /*0110*/  MOV R2, 0x400 ;  /* 0x0000040000027802 */ /* 0x000fc80000000f00 */
[----:B0-----:R-:W-:-:S07]  /*0120*/  LEA R4, R3, R2, 0x18 ;  /* 0x0000000203047211 */ /* 0x001fce00078ec0ff */
.L_x_2:
[----:B01----:R-:W-:-:S06]  /*0130*/  IMAD.WIDE R2, R9, 0x8, R6 ;  /* 0x0000000809027825 */ /* 0x003fcc00078e0206 */
[----:B------:R-:W2:Y:S01]  /*0140*/  LDG.E.64 R2, desc[UR8][R2.64] ;  /* 0x0000000802027981 */ /* 0x000ea2000c1e1b00 */
[----:B------:R-:W-:Y:S02]  /*0150*/  IMAD R11, R9, 0x8, R4 ;  /* 0x00000008090b7824 */ /* 0x000fe400078e0204 */
[----:B------:R-:W-:-:S05]  /*0160*/  IMAD.IADD R9, R8, 0x1, R9 ;  /* 0x0000000108097824 */ /* 0x000fca00078e0209 */
[----:B------:R-:W-:Y:S01]  /*0170*/  ISETP.GE.AND P0, PT, R9, UR4, PT ;  /* 0x0000000409007c0c */ /* 0x000fe2000bf06270 */
[----:B--2---:R0:W-:-:S12]  /*0180*/  STS.64 [R11], R2 ;  /* 0x000000020b007388 */ /* 0x0041d80000000a00 */
[----:B------:R-:W-:Y:S05]  /*0190*/  @!P0 BRA `(.L_x_2) ;  /* 0xfffffffc00e48947 */ /* 0x000fea000383ffff */
.L_x_1:
[----:B------:R-:W-:Y:S05]  /*01a0*/  BSYNC.RECONVERGENT B0 ;  /* 0x0000000000007941 */ /* 0x000fea0003800200 */
.L_x_0:
[----:B------:R-:W1:Y:S02]  /*01b0*/  LDCU.64 UR6, c[0x0][0x398] ;  /* 0x00007300ff0677ac */ /* 0x000e640008000a00 */
[----:B-1----:R-:W-:-:S04]  /*01c0*/  UIMAD UR5, UR7, UR6, URZ ;  /* 0x00000006070572a4 */ /* 0x002fc8000f8e02ff */
[----:B------:R-:W-:Y:S01]  /*01d0*/  UIMAD UR5, UR5, UR15, URZ ;  /* 0x0000000f050572a4 */ /* 0x000fe2000f8e02ff */
[----:B------:R-:W-:Y:S05]  /*01e0*/  BAR.SYNC.DEFER_BLOCKING 0x0 ;  /* 0x0000000000007b1d */ /* 0x000fea0000010000 */
[----:B------:R-:W-:-:S13]  /*01f0*/  ISETP.GE.AND P0, PT, R0, UR5, PT ;  /* 0x0000000500007c0c */ /* 0x000fda000bf06270 */
[----:B------:R-:W-:Y:S05]  /*0200*/  @P0 EXIT ;  /* 0x000000000000094d */ /* 0x000fea0003800000 */
[----:B------:R-:W-:-:S09]  /*0210*/  UISETP.GT.AND UP0, UPT, UR12, URZ, UPT ;  /* 0x000000ff0c00728c */ /* 0x000fd2000bf04270 */
[----:B------:R-:W-:Y:S05]  /*0220*/  BRA.U UP0, `(.L_x_3) ;  /* 0x00000001001c7547 */ /* 0x000fea000b800000 */
[----:B------:R-:W1:Y:S02]  /*0230*/  LDC.64 R6, c[0x0][0x390] ;  /* 0x0000e400ff067b82 */ /* 0x000e640000000a00 */
.L_x_4:
[----:B01----:R-:W-:Y:S01]  /*0240*/  IMAD.WIDE R2, R0, 0x8, R6 ;  /* 0x0000000800027825 */ /* 0x003fe200078e0206 */
[----:B------:R-:W-:-:S04]  /*0250*/  IADD3 R0, PT, PT, R5, R0, RZ ;  /* 0x0000000005007210 */ /* 0x000fc80007ffe0ff */
[----:B------:R2:W-:Y:S01]  /*0260*/  STG.E.64 desc[UR8][R2.64], RZ ;  /* 0x000000ff02007986 */ /* 0x0005e2000c101b08 */
[----:B------:R-:W-:-:S13]  /*0270*/  ISETP.GE.AND P0, PT, R0, UR5, PT ;  /* 0x0000000500007c0c */ /* 0x000fda000bf06270 */
[----:B--2---:R-:W-:Y:S05]  /*0280*/  @!P0 BRA `(.L_x_4) ;  /* 0xfffffffc00ec8947 */ /* 0x004fea000383ffff */
[----:B------:R-:W-:Y:S05]  /*0290*/  EXIT ;  /* 0x000000000000794d */ /* 0x000fea0003800000 */
.L_x_3:
[----:B------:R-:W-:-:S09]  /*02a0*/  UISETP.GT.AND UP0, UPT, UR13, URZ, UPT ;  /* 0x000000ff0d00728c */ /* 0x000fd2000bf04270 */
[----:B------:R-:W-:Y:S05]  /*02b0*/  BRA.U UP0, `(.L_x_5) ;  /* 0x00000001001c7547 */ /* 0x000fea000b800000 */
[----:B0-----:R-:W0:Y:S02]  /*02c0*/  LDC.64 R2, c[0x0][0x390] ;  /* 0x0000e400ff027b82 */ /* 0x001e240000000a00 */
.L_x_6:
[----:B0-----:R-:W-:-:S04]  /*02d0*/  IMAD.WIDE R6, R0, 0x8, R2 ;  /* 0x0000000800067825 */ /* 0x001fc800078e0202 */
[----:B------:R-:W-:Y:S01]  /*02e0*/  IMAD.IADD R0, R5, 0x1, R0 ;  /* 0x0000000105007824 */ /* 0x000fe200078e0200 */
[----:B------:R1:W-:Y:S04]  /*02f0*/  STG.E.64 desc[UR8][R6.64], RZ ;  /* 0x000000ff06007986 */ /* 0x0003e8000c101b08 */
[----:B------:R-:W-:-:S13]  /*0300*/  ISETP.GE.AND P0, PT, R0, UR5, PT ;  /* 0x0000000500007c0c */ /* 0x000fda000bf06270 */
[----:B-1----:R-:W-:Y:S05]  /*0310*/  @!P0 BRA `(.L_x_6) ;  /* 0xfffffffc00ec8947 */ /* 0x002fea000383ffff */
[----:B------:R-:W-:Y:S05]  /*0320*/  EXIT ;  /* 0x000000000000794d */ /* 0x000fea0003800000 */
.L_x_5:
[----:B------:R-:W-:-:S09]  /*0330*/  UISETP.GT.AND UP0, UPT, UR14, URZ, UPT ;  /* 0x000000ff0e00728c */ /* 0x000fd2000bf04270 */
[----:B------:R-:W-:Y:S05]  /*0340*/  BRA.U UP0, `(.L_x_7) ;  /* 0x00000001001c7547 */ /* 0x000fea000b800000 */
[----:B0-----:R-:W0:Y:S02]  /*0350*/  LDC.64 R2, c[0x0][0x390] ;  /* 0x0000e400ff027b82 */ /* 0x001e240000000a00 */
.L_x_8:
[----:B0-----:R-:W-:-:S04]  /*0360*/  IMAD.WIDE R6, R0, 0x8, R2 ;  /* 0x0000000800067825 */ /* 0x001fc800078e0202 */
[----:B------:R-:W-:Y:S01]  /*0370*/  IMAD.IADD R0, R5, 0x1, R0 ;  /* 0x0000000105007824 */ /* 0x000fe200078e0200 */
[----:B------:R1:W-:Y:S04]  /*0380*/  STG.E.64 desc[UR8][R6.64], RZ ;  /* 0x000000ff06007986 */ /* 0x0003e8000c101b08 */
[----:B------:R-:W-:-:S13]  /*0390*/  ISETP.GE.AND P0, PT, R0, UR5, PT ;  /* 0x0000000500007c0c */ /* 0x000fda000bf06270 */
[----:B-1----:R-:W-:Y:S05]  /*03a0*/  @!P0 BRA `(.L_x_8) ;  /* 0xfffffffc00ec8947 */ /* 0x002fea000383ffff */
[----:B------:R-:W-:Y:S05]  /*03b0*/  EXIT ;  /* 0x000000000000794d */ /* 0x000fea0003800000 */
.L_x_7:
[----:B------:R-:W-:Y:S01]  /*03c0*/  ULOP3.LUT UR4, UR14, 0x7, URZ, 0xc0, !UPT ;  /* 0x000000070e047892 */ /* 0x000fe2000f8ec0ff */
[----:B------:R-:W1:Y:S03]  /*03d0*/  LDCU UR10, c[0x0][0x39c] ;  /* 0x00007380ff0a77ac */ /* 0x000e660008000800 */
[----:B------:R-:W-:Y:S01]  /*03e0*/  UIADD3 UR4, UPT, UPT, UR4, -0x1, URZ ;  /* 0xffffffff04047890 */ /* 0x000fe2000fffe0ff */
[----:B------:R-:W2:Y:S01]  /*03f0*/  LDCU UR11, c[0x0][0x3a8] ;  /* 0x00007500ff0b77ac */ /* 0x000ea20008000800 */
[----:B------:R-:W-:Y:S02]  /*0400*/  ULOP3.LUT UR5, UR14, 0x7ffffff8, URZ, 0xc0, !UPT ;  /* 0x7ffffff80e057892 */ /* 0x000fe4000f8ec0ff */
[----:B------:R-:W-:-:S11]  /*0410*/  UISETP.GE.U32.AND UP0, UPT, UR4, 0x3, UPT ;  /* 0x000000030400788c */ /* 0x000fd6000bf06070 */
.L_x_17:
[----:B0-----:R-:W0:Y:S01]  /*0420*/  LDC R3, c[0x0][0x39c] ;  /* 0x0000e700ff037b82 */ /* 0x001e220000000800 */
[----:B------:R-:W3:Y:S01]  /*0430*/  LDCU UR6, c[0x0][0x3a8] ;  /* 0x00007500ff0677ac */ /* 0x000ee20008000800 */
[----:B------:R-:W4:Y:S06]  /*0440*/  LDCU UR4, c[0x0][0x3a4] ;  /* 0x00007480ff0477ac */ /* 0x000f2c0008000800 */
[----:B------:R-:W5:Y:S08]  /*0450*/  LDC R4, c[0x0][0x398] ;  /* 0x0000e600ff047b82 */ /* 0x000f700000000800 */
[----:B------:R-:W1:Y:S01]  /*0460*/  LDC.64 R12, c[0x0][0x398] ;  /* 0x0000e600ff0c7b82 */ /* 0x000e620000000a00 */
[----:B---3--:R-:W-:-:S02]  /*0470*/  USHF.R.U32.HI UR6, URZ, 0x1, UR6 ;  /* 0x00000001ff067899 */ /* 0x008fc40008011606 */
[----:B----4-:R-:W-:Y:S01]  /*0480*/  USHF.R.U32.HI UR4, URZ, 0x1, UR4 ;  /* 0x00000001ff047899 */ /* 0x010fe20008011604 */
[----:B0-----:R-:W-:-:S04]  /*0490*/  IABS R7, R3 ;  /* 0x0000000300077213 */ /* 0x001fc80000000000 */
[----:B------:R-:W0:Y:S08]  /*04a0*/  I2F.RP R2, R7 ;  /* 0x0000000700027306 */ /* 0x000e300000209400 */
[----:B0-----:R-:W0:Y:S02]  /*04b0*/  MUFU.RCP R2, R2 ;  /* 0x0000000200027308 */ /* 0x001e240000001000 */
[----:B0-----:R-:W-:-:S02]  /*04c0*/  IADD3 R8, PT, PT, R2, 0xffffffe, RZ ;  /* 0x0ffffffe02087810 */ /* 0x001fc40007ffe0ff */
[----:B-----5:R-:W-:-:S04]  /*04d0*/  IABS R2, R4 ;  /* 0x0000000400027213 */ /* 0x020fc80000000000 */
[----:B------:R0:W3:Y:S02]  /*04e0*/  F2I.FTZ.U32.TRUNC.NTZ R9, R8 ;  /* 0x0000000800097305 */ /* 0x0000e4000021f000 */
[----:B0-----:R-:W-:Y:S02]  /*04f0*/  IMAD.MOV.U32 R8, RZ, RZ, RZ ;  /* 0x000000ffff087224 */ /* 0x001fe400078e00ff */
[----:B---3--:R-:W-:-:S04]  /*0500*/  IMAD.MOV R6, RZ, RZ, -R9 ;  /* 0x000000ffff067224 */ /* 0x008fc800078e0a09 */
[----:B------:R-:W-:Y:S01]  /*0510*/  IMAD R11, R6, R7, RZ ;  /* 0x00000007060b7224 */ /* 0x000fe200078e02ff */
[----:B------:R-:W-:-:S03]  /*0520*/  IABS R6, R0 ;  /* 0x0000000000067213 */ /* 0x000fc60000000000 */
[----:B------:R-:W-:Y:S01]  /*0530*/  IMAD.HI.U32 R11, R9, R11, R8 ;  /* 0x0000000b090b7227 */ /* 0x000fe200078e0008 */
[----:B------:R-:W-:-:S03]  /*0540*/  MOV R8, R6 ;  /* 0x0000000600087202 */ /* 0x000fc60000000f00 */
[----:B-1----:R-:W-:Y:S02]  /*0550*/  IMAD R9, R13, R12, RZ ;  /* 0x0000000c0d097224 */ /* 0x002fe400078e02ff */
[----:B------:R-:W0:Y:S01]  /*0560*/  I2F.RP R12, R2 ;  /* 0x00000002000c7306 */ /* 0x000e220000209400 */
[----:B------:R-:W-:Y:S02]  /*0570*/  IMAD.HI.U32 R11, R11, R8, RZ ;  /* 0x000000080b0b7227 */ /* 0x000fe400078e00ff */
[----:B------:R-:W-:Y:S02]  /*0580*/  IABS R10, R9 ;  /* 0x00000009000a7213 */ /* 0x000fe40000000000 */
[----:B------:R-:W-:-:S03]  /*0590*/  IMAD.MOV R6, RZ, RZ, -R11 ;  /* 0x000000ffff067224 */ /* 0x000fc600078e0a0b */
[----:B------:R-:W1:Y:S01]  /*05a0*/  I2F.RP R15, R10 ;  /* 0x0000000a000f7306 */ /* 0x000e620000209400 */
[----:B------:R-:W-:-:S05]  /*05b0*/  IMAD R6, R7, R6, R8 ;  /* 0x0000000607067224 */ /* 0x000fca00078e0208 */
[----:B------:R-:W-:Y:S02]  /*05c0*/  ISETP.GT.U32.AND P1, PT, R7, R6, PT ;  /* 0x000000060700720c */ /* 0x000fe40003f24070 */
[----:B0-----:R-:W0:Y:S08]  /*05d0*/  MUFU.RCP R12, R12 ;  /* 0x0000000c000c7308 */ /* 0x001e300000001000 */
[----:B-1----:R-:W1:Y:S03]  /*05e0*/  MUFU.RCP R15, R15 ;  /* 0x0000000f000f7308 */ /* 0x002e660000001000 */
[----:B------:R-:W-:-:S02]  /*05f0*/  @!P1 IMAD.IADD R6, R6, 0x1, -R7 ;  /* 0x0000000106069824 */ /* 0x000fc400078e0a07 */
[----:B------:R-:W-:Y:S01]  /*0600*/  @!P1 VIADD R11, R11, 0x1 ;  /* 0x000000010b0b9836 */ /* 0x000fe20000000000 */
[----:B------:R-:W-:Y:S02]  /*0610*/  ISETP.NE.AND P1, PT, R3, RZ, PT ;  /* 0x000000ff0300720c */ /* 0x000fe40003f25270 */
[----:B------:R-:W-:Y:S02]  /*0620*/  ISETP.GE.U32.AND P0, PT, R6, R7, PT ;  /* 0x000000070600720c */ /* 0x000fe40003f06070 */
[----:B0-----:R-:W-:Y:S02]  /*0630*/  IADD3 R14, PT, PT, R12, 0xffffffe, RZ ;  /* 0x0ffffffe0c0e7810 */ /* 0x001fe40007ffe0ff */
[----:B------:R-:W-:Y:S02]  /*0640*/  LOP3.LUT R6, R0, R3, RZ, 0x3c, !PT ;  /* 0x0000000300067212 */ /* 0x000fe400078e3cff */
[----:B------:R0:W3:Y:S02]  /*0650*/  F2I.FTZ.U32.TRUNC.NTZ R7, R14 ;  /* 0x0000000e00077305 */ /* 0x0000e4000021f000 */
[----:B------:R-:W-:Y:S01]  /*0660*/  ISETP.GE.AND P2, PT, R6, RZ, PT ;  /* 0x000000ff0600720c */ /* 0x000fe20003f46270 */
[----:B-1----:R-:W-:-:S02]  /*0670*/  VIADD R13, R15, 0xffffffe ;  /* 0x0ffffffe0f0d7836 */ /* 0x002fc40000000000 */
[----:B------:R-:W-:Y:S02]  /*0680*/  IMAD.MOV.U32 R6, RZ, RZ, RZ ;  /* 0x000000ffff067224 */ /* 0x000fe400078e00ff */
[----:B------:R-:W-:Y:S02]  /*0690*/  @P0 IADD3 R11, PT, PT, R11, 0x1, RZ ;  /* 0x000000010b0b0810 */ /* 0x000fe40007ffe0ff */
[----:B------:R-:W1:Y:S01]  /*06a0*/  F2I.FTZ.U32.TRUNC.NTZ R13, R13 ;  /* 0x0000000d000d7305 */ /* 0x000e62000021f000 */
[----:B0-----:R-:W-:-:S05]  /*06b0*/  IABS R14, R9 ;  /* 0x00000009000e7213 */ /* 0x001fca0000000000 */
[----:B------:R-:W-:Y:S01]  /*06c0*/  @!P2 IMAD.MOV R11, RZ, RZ, -R11 ;  /* 0x000000ffff0ba224 */ /* 0x000fe200078e0a0b */
[----:B------:R-:W-:Y:S01]  /*06d0*/  @!P1 LOP3.LUT R11, RZ, R3, RZ, 0x33, !PT ;  /* 0x00000003ff0b9212 */ /* 0x000fe200078e33ff */
[----:B---3--:R-:W-:-:S03]  /*06e0*/  IMAD.MOV R15, RZ, RZ, -R7 ;  /* 0x000000ffff0f7224 */ /* 0x008fc600078e0a07 */
[----:B------:R-:W-:Y:S01]  /*06f0*/  IABS R12, R11 ;  /* 0x0000000b000c7213 */ /* 0x000fe20000000000 */
[----:B------:R-:W-:Y:S01]  /*0700*/  IMAD R15, R15, R2, RZ ;  /* 0x000000020f0f7224 */ /* 0x000fe200078e02ff */
[----:B------:R-:W-:Y:S02]  /*0710*/  ISETP.GE.AND P1, PT, R11, RZ, PT ;  /* 0x000000ff0b00720c */ /* 0x000fe40003f26270 */
[----:B-1----:R-:W-:Y:S01]  /*0720*/  IADD3 R17, PT, PT, RZ, -R13, RZ ;  /* 0x8000000dff117210 */ /* 0x002fe20007ffe0ff */
[----:B------:R-:W-:Y:S01]  /*0730*/  IMAD.HI.U32 R6, R7, R15, R6 ;  /* 0x0000000f07067227 */ /* 0x000fe200078e0006 */
[----:B------:R-:W-:-:S03]  /*0740*/  IADD3 R11, PT, PT, -R11, RZ, RZ ;  /* 0x000000ff0b0b7210 */ /* 0x000fc60007ffe1ff */
[----:B------:R-:W-:Y:S02]  /*0750*/  IMAD.MOV.U32 R7, RZ, RZ, R12 ;  /* 0x000000ffff077224 */ /* 0x000fe400078e000c */
[----:B------:R-:W-:Y:S02]  /*0760*/  HFMA2 R12, -RZ, RZ, 0, 0 ;  /* 0x00000000ff0c7431 */ /* 0x000fe400000001ff */
[----:B------:R-:W-:Y:S02]  /*0770*/  IMAD R15, R17, R10, RZ ;  /* 0x0000000a110f7224 */ /* 0x000fe400078e02ff */
[----:B------:R-:W-:-:S04]  /*0780*/  IMAD.HI.U32 R6, R6, R7, RZ ;  /* 0x0000000706067227 */ /* 0x000fc800078e00ff */
[----:B------:R-:W-:Y:S02]  /*0790*/  IMAD.MOV R6, RZ, RZ, -R6 ;  /* 0x000000ffff067224 */ /* 0x000fe400078e0a06 */
[----:B------:R-:W-:-:S04]  /*07a0*/  IMAD.HI.U32 R13, R13, R15, R12 ;  /* 0x0000000f0d0d7227 */ /* 0x000fc800078e000c */
[----:B------:R-:W-:Y:S02]  /*07b0*/  IMAD.MOV R15, RZ, RZ, -R14 ;  /* 0x000000ffff0f7224 */ /* 0x000fe400078e0a0e */
[----:B------:R-:W-:-:S04]  /*07c0*/  IMAD.HI.U32 R13, R13, R8, RZ ;  /* 0x000000080d0d7227 */ /* 0x000fc800078e00ff */
[----:B------:R-:W-:Y:S01]  /*07d0*/  IMAD R7, R2, R6, R7 ;  /* 0x0000000602077224 */ /* 0x000fe200078e0207 */
[----:B------:R-:W-:Y:S01]  /*07e0*/  LOP3.LUT R6, R0, R9, RZ, 0x3c, !PT ;  /* 0x0000000900067212 */ /* 0x000fe200078e3cff */
[----:B------:R-:W-:-:S03]  /*07f0*/  IMAD R15, R13, R15, R8 ;  /* 0x0000000f0d0f7224 */ /* 0x000fc600078e0208 */
[----:B------:R-:W-:Y:S02]  /*0800*/  ISETP.GT.U32.AND P0, PT, R2, R7, PT ;  /* 0x000000070200720c */ /* 0x000fe40003f04070 */
[----:B------:R-:W-:Y:S02]  /*0810*/  ISETP.GT.U32.AND P3, PT, R10, R15, PT ;  /* 0x0000000f0a00720c */ /* 0x000fe40003f64070 */
[----:B------:R-:W-:Y:S01]  /*0820*/  ISETP.GE.AND P2, PT, R6, RZ, PT ;  /* 0x000000ff0600720c */ /* 0x000fe20003f46270 */
[----:B------:R-:W-:-:S08]  /*0830*/  IMAD.MOV.U32 R6, RZ, RZ, RZ ;  /* 0x000000ffff067224 */ /* 0x000fd000078e00ff */
[----:B------:R-:W-:Y:S02]  /*0840*/  @!P0 IADD3 R7, PT, PT, R7, -R2, RZ ;  /* 0x8000000207078210 */ /* 0x000fe40007ffe0ff */
[----:B------:R-:W-:Y:S02]  /*0850*/  @!P3 IMAD.IADD R15, R15, 0x1, -R10 ;  /* 0x000000010f0fb824 */ /* 0x000fe400078e0a0a */
[----:B------:R-:W-:Y:S01]  /*0860*/  ISETP.GT.U32.AND P4, PT, R2, R7, PT ;  /* 0x000000070200720c */ /* 0x000fe20003f84070 */
[----:B------:R-:W-:Y:S01]  /*0870*/  @!P3 VIADD R13, R13, 0x1 ;  /* 0x000000010d0db836 */ /* 0x000fe20000000000 */
[----:B------:R-:W-:Y:S02]  /*0880*/  ISETP.NE.AND P3, PT, R4, RZ, PT ;  /* 0x000000ff0400720c */ /* 0x000fe40003f65270 */
[----:B------:R-:W-:-:S09]  /*0890*/  ISETP.GE.U32.AND P0, PT, R15, R10, PT ;  /* 0x0000000a0f00720c */ /* 0x000fd20003f06070 */
[----:B------:R-:W-:Y:S02]  /*08a0*/  @!P4 IADD3 R7, PT, PT, R7, -R2, RZ ;  /* 0x800000020707c210 */ /* 0x000fe40007ffe0ff */
[----:B------:R-:W-:Y:S02]  /*08b0*/  ISETP.NE.AND P4, PT, R9, RZ, PT ;  /* 0x000000ff0900720c */ /* 0x000fe40003f85270 */
[----:B------:R-:W-:Y:S02]  /*08c0*/  @P0 VIADD R13, R13, 0x1 ;  /* 0x000000010d0d0836 */ /* 0x000fe40000000000 */
[----:B------:R-:W-:Y:S02]  /*08d0*/  IMAD.MOV.U32 R8, RZ, RZ, R7 ;  /* 0x000000ffff087224 */ /* 0x000fe400078e0007 */
[----:B------:R-:W-:Y:S01]  /*08e0*/  IMAD R7, R3, R11, R0 ;  /* 0x0000000b03077224 */ /* 0x000fe200078e0200 */
[----:B------:R-:W-:Y:S01]  /*08f0*/  MOV R2, R13 ;  /* 0x0000000d00027202 */ /* 0x000fe20000000f00 */
[----:B------:R-:W-:Y:S01]  /*0900*/  @!P1 IMAD.MOV R8, RZ, RZ, -R8 ;  /* 0x000000ffff089224 */ /* 0x000fe200078e0a08 */
[----:B------:R-:W-:Y:S01]  /*0910*/  @!P3 LOP3.LUT R8, RZ, R4, RZ, 0x33, !PT ;  /* 0x00000004ff08b212 */ /* 0x000fe200078e33ff */
[----:B------:R-:W-:Y:S01]  /*0920*/  HFMA2 R3, -RZ, RZ, 0, 0 ;  /* 0x00000000ff037431 */ /* 0x000fe200000001ff */
[----:B------:R-:W-:Y:S01]  /*0930*/  @!P2 IADD3 R2, PT, PT, -R2, RZ, RZ ;  /* 0x000000ff0202a210 */ /* 0x000fe20007ffe1ff */
[----:B------:R-:W-:Y:S01]  /*0940*/  IMAD.MOV.U32 R4, RZ, RZ, RZ ;  /* 0x000000ffff047224 */ /* 0x000fe200078e00ff */
[----:B------:R-:W-:Y:S01]  /*0950*/  @!P4 LOP3.LUT R2, RZ, R9, RZ, 0x33, !PT ;  /* 0x00000009ff02c212 */ /* 0x000fe200078e33ff */
[----:B------:R-:W-:Y:S01]  /*0960*/  VIADD R8, R8, -UR4 ;  /* 0x8000000408087c36 */ /* 0x000fe20008000000 */
[----:B------:R-:W-:-:S07]  /*0970*/  IADD3 R7, PT, PT, R7, -UR6, RZ ;  /* 0x8000000607077c10 */ /* 0x000fce000fffe0ff */
.L_x_16:
[----:B------:R-:W0:Y:S01]  /*0980*/  LDCU UR4, c[0x0][0x3a0] ;  /* 0x00007400ff0477ac */ /* 0x000e220008000800 */
[----:B------:R-:W-:Y:S01]  /*0990*/  MOV R9, R6 ;  /* 0x0000000600097202 */ /* 0x000fe20000000f00 */
[----:B------:R-:W-:Y:S01]  /*09a0*/  VIADD R6, R6, 0x1 ;  /* 0x0000000106067836 */ /* 0x000fe20000000000 */
[----:B------:R-:W-:-:S04]  /*09b0*/  MOV R21, RZ ;  /* 0x000000ff00157202 */ /* 0x000fc80000000f00 */
[----:B0-----:R-:W-:-:S13]  /*09c0*/  ISETP.NE.AND P3, PT, R6, UR4, PT ;  /* 0x0000000406007c0c */ /* 0x001fda000bf65270 */
.L_x_15:
[----:B------:R-:W0:Y:S01]  /*09d0*/  LDCU UR7, c[0x0][0x3a8] ;  /* 0x00007500ff0777ac */ /* 0x000e220008000800 */
[----:B------:R-:W-:Y:S01]  /*09e0*/  IMAD.IADD R22, R8, 0x1, R21 ;  /* 0x0000000108167824 */ /* 0x000fe200078e0215 */
[----:B------:R-:W-:Y:S01]  /*09f0*/  MOV R24, RZ ;  /* 0x000000ff00187202 */ /* 0x000fe20000000f00 */
[----:B------:R-:W1:Y:S01]  /*0a00*/  LDCU UR12, c[0x0][0x3a0] ;  /* 0x00007400ff0c77ac */ /* 0x000e620008000800 */
[----:B------:R-:W3:Y:S01]  /*0a10*/  LDCU UR6, c[0x0][0x3a4] ;  /* 0x00007480ff0677ac */ /* 0x000ee20008000800 */
[----:B------:R-:W4:Y:S01]  /*0a20*/  LDCU UR4, c[0x0][0x398] ;  /* 0x00007300ff0477ac */ /* 0x000f220008000800 */
[----:B0-----:R-:W-:-:S04]  /*0a30*/  MOV R20, UR7 ;  /* 0x0000000700147c02 */ /* 0x001fc80008000f00 */
[----:B------:R-:W-:Y:S01]  /*0a40*/  ISETP.GE.U32.AND P1, PT, R20, 0x8, PT ;  /* 0x000000081400780c */ /* 0x000fe20003f26070 */
[----:B-1----:R-:W-:-:S04]  /*0a50*/  IMAD R10, R2, UR12, R9 ;  /* 0x0000000c020a7c24 */ /* 0x002fc8000f8e0209 */
[----:B---3--:R-:W-:Y:S02]  /*0a60*/  IMAD R23, R10, UR6, R21 ;  /* 0x000000060a177c24 */ /* 0x008fe4000f8e0215 */
[----:B------:R-:W-:Y:S01]  /*0a70*/  VIADD R21, R21, 0x1 ;  /* 0x0000000115157836 */ /* 0x000fe20000000000 */
[----:B----4-:R-:W-:-:S04]  /*0a80*/  ISETP.GE.AND P0, PT, R22, UR4, PT ;  /* 0x0000000416007c0c */ /* 0x010fc8000bf06270 */
[----:B------:R-:W-:Y:S01]  /*0a90*/  ISETP.GT.AND P0, PT, R22, -0x1, !P0 ;  /* 0xffffffff1600780c */ /* 0x000fe20004704270 */
[----:B------:R-:W-:Y:S01]  /*0aa0*/  IMAD R22, R9, UR4, R22 ;  /* 0x0000000409167c24 */ /* 0x000fe2000f8e0216 */
[----:B------:R-:W-:Y:S01]  /*0ab0*/  ISETP.NE.AND P4, PT, R21, UR6, PT ;  /* 0x0000000615007c0c */ /* 0x000fe2000bf85270 */
[----:B------:R-:W-:-:S12]  /*0ac0*/  @!P1 BRA `(.L_x_9) ;  /* 0x0000000400d89947 */ /* 0x000fd80003800000 */
[----:B------:R-:W0:Y:S01]  /*0ad0*/  S2R R11, SR_CgaCtaId ;  /* 0x00000000000b7919 */ /* 0x000e220000008800 */
[----:B------:R-:W-:Y:S01]  /*0ae0*/  MOV R24, 0x400 ;  /* 0x0000040000187802 */ /* 0x000fe20000000f00 */
[----:B------:R-:W-:-:S03]  /*0af0*/  IMAD.MOV.U32 R26, RZ, RZ, RZ ;  /* 0x000000ffff1a7224 */ /* 0x000fc600078e00ff */
[----:B0-----:R-:W-:-:S07]  /*0b00*/  LEA R24, R11, R24, 0x18 ;  /* 0x000000180b187211 */ /* 0x001fce00078ec0ff */
.L_x_10:
[----:B------:R-:W0:Y:S01]  /*0b10*/  LDC.64 R10, c[0x0][0x380] ;  /* 0x0000e000ff0a7b82 */ /* 0x000e220000000a00 */
[----:B------:R-:W-:-:S04]  /*0b20*/  IADD3 R25, PT, PT, R7, R26, RZ ;  /* 0x0000001a07197210 */ /* 0x000fc80007ffe0ff */
[----:B------:R-:W-:Y:S01]  /*0b30*/  ISETP.GE.AND P1, PT, R25, UR10, PT ;  /* 0x0000000a19007c0c */ /* 0x000fe2000bf26270 */
[----:B------:R-:W-:-:S03]  /*0b40*/  IMAD R13, R22, UR10, R25 ;  /* 0x0000000a160d7c24 */ /* 0x000fc6000f8e0219 */
[----:B------:R-:W-:-:S04]  /*0b50*/  ISETP.GT.AND P1, PT, R25, -0x1, !P1 ;  /* 0xffffffff1900780c */ /* 0x000fc80004f24270 */
[----:B------:R-:W-:Y:S01]  /*0b60*/  PLOP3.LUT P1, PT, P0, P1, PT, 0x80, 0x8 ;  /* 0x000000000008781c */ /* 0x000fe20000723070 */
[----:B0-----:R-:W-:-:S12]  /*0b70*/  IMAD.WIDE R10, R13, 0x8, R10 ;  /* 0x000000080d0a7825 */ /* 0x001fd800078e020a */
[----:B------:R-:W3:Y:S01]  /*0b80*/  @P1 LDG.E.64 R12, desc[UR8][R10.64] ;  /* 0x000000080a0c1981 */ /* 0x000ee2000c1e1b00 */
[----:B------:R-:W-:-:S05]  /*0b90*/  VIADD R14, R25, 0x1 ;  /* 0x00000001190e7836 */ /* 0x000fca0000000000 */
[----:B------:R-:W-:-:S04]  /*0ba0*/  ISETP.GE.AND P2, PT, R14, UR10, PT ;  /* 0x0000000a0e007c0c */ /* 0x000fc8000bf46270 */
[----:B------:R-:W-:-:S04]  /*0bb0*/  ISETP.GT.AND P2, PT, R14, -0x1, !P2 ;  /* 0xffffffff0e00780c */ /* 0x000fc80005744270 */
[----:B------:R-:W-:-:S13]  /*0bc0*/  PLOP3.LUT P2, PT, P0, P2, PT, 0x80, 0x8 ;  /* 0x000000000008781c */ /* 0x000fda0000745070 */
[----:B------:R-:W4:Y:S01]  /*0bd0*/  @P2 LDG.E.64 R14, desc[UR8][R10.64+0x8] ;  /* 0x000008080a0e2981 */ /* 0x000f22000c1e1b00 */
[----:B--2---:R-:W-:Y:S01]  /*0be0*/  MOV R20, UR11 ;  /* 0x0000000b00147c02 */ /* 0x004fe20008000f00 */
[----:B------:R-:W-:Y:S01]  /*0bf0*/  @P1 IMAD.MOV.U32 R19, RZ, RZ, R3 ;  /* 0x000000ffff131224 */ /* 0x000fe200078e0003 */
[----:B------:R-:W-:-:S03]  /*0c00*/  @P1 MOV R18, R4 ;  /* 0x0000000400121202 */ /* 0x000fc60000000f00 */
[----:B------:R-:W-:-:S04]  /*0c10*/  IMAD R27, R23, R20, R26 ;  /* 0x00000014171b7224 */ /* 0x000fc800078e021a */
[----:B------:R-:W-:-:S05]  /*0c20*/  IMAD R27, R27, 0x8, R24 ;  /* 0x000000081b1b7824 */ /* 0x000fca00078e0218 */
[----:B------:R-:W3:Y:S02]  /*0c30*/  @P1 LDS.64 R16, [R27] ;  /* 0x000000001b101984 */ /* 0x000ee40000000a00 */
[----:B---3--:R-:W-:Y:S02]  /*0c40*/  @P1 IMAD R17, R17, R12, RZ ;  /* 0x0000000c11111224 */ /* 0x008fe400078e02ff */
[----:B------:R-:W-:-:S04]  /*0c50*/  @P1 IMAD.WIDE.U32 R18, R12, R16, R18 ;  /* 0x000000100c121225 */ /* 0x000fc800078e0012 */
[----:B------:R-:W-:Y:S02]  /*0c60*/  @P1 IMAD R17, R13, R16, R17 ;  /* 0x000000100d111224 */ /* 0x000fe400078e0211 */
[----:B------:R-:W4:Y:S01]  /*0c70*/  @P2 LDS.64 R12, [R27+0x8] ;  /* 0x000008001b0c2984 */ /* 0x000f220000000a00 */
[----:B------:R-:W-:Y:S02]  /*0c80*/  @P1 IMAD.MOV.U32 R4, RZ, RZ, R18 ;  /* 0x000000ffff041224 */ /* 0x000fe400078e0012 */
[----:B------:R-:W-:-:S03]  /*0c90*/  @P1 IADD3 R3, PT, PT, R19, R17, RZ ;  /* 0x0000001113031210 */ /* 0x000fc60007ffe0ff */
[----:B------:R-:W-:Y:S02]  /*0ca0*/  @P2 MOV R16, R4 ;  /* 0x0000000400102202 */ /* 0x000fe40000000f00 */
[----:B------:R-:W-:Y:S02]  /*0cb0*/  @P2 IMAD.MOV.U32 R17, RZ, RZ, R3 ;  /* 0x000000ffff112224 */ /* 0x000fe400078e0003 */
[----:B----4-:R-:W-:-:S04]  /*0cc0*/  @P2 IMAD R13, R13, R14, RZ ;  /* 0x0000000e0d0d2224 */ /* 0x010fc800078e02ff */
[-C--:B------:R-:W-:Y:S02]  /*0cd0*/  @P2 IMAD R15, R15, R12.reuse, R13 ;  /* 0x0000000c0f0f2224 */ /* 0x080fe400078e020d */
[----:B------:R-:W-:Y:S01]  /*0ce0*/  @P2 IMAD.WIDE.U32 R12, R14, R12, R16 ;  /* 0x0000000c0e0c2225 */ /* 0x000fe200078e0010 */
[----:B------:R-:W-:-:S04]  /*0cf0*/  IADD3 R14, PT, PT, R25, 0x2, RZ ;  /* 0x00000002190e7810 */ /* 0x000fc80007ffe0ff */
[----:B------:R-:W-:-:S04]  /*0d00*/  ISETP.GE.AND P5, PT, R14, UR10, PT ;  /* 0x0000000a0e007c0c */ /* 0x000fc8000bfa6270 */
[----:B------:R-:W-:-:S04]  /*0d10*/  ISETP.GT.AND P5, PT, R14, -0x1, !P5 ;  /* 0xffffffff0e00780c */ /* 0x000fc80006fa4270 */
[----:B------:R-:W-:-:S13]  /*0d20*/  PLOP3.LUT P5, PT, P0, P5, PT, 0x80, 0x8 ;  /* 0x000000000008781c */ /* 0x000fda00007ab070 */
[----:B------:R-:W2:Y:S01]  /*0d30*/  @P5 LDG.E.64 R18, desc[UR8][R10.64+0x10] ;  /* 0x000010080a125981 */ /* 0x000ea2000c1e1b00 */
[----:B------:R-:W-:-:S05]  /*0d40*/  VIADD R14, R25, 0x3 ;  /* 0x00000003190e7836 */ /* 0x000fca0000000000 */
[----:B------:R-:W-:-:S04]  /*0d50*/  ISETP.GE.AND P1, PT, R14, UR10, PT ;  /* 0x0000000a0e007c0c */ /* 0x000fc8000bf26270 */
[----:B------:R-:W-:-:S04]  /*0d60*/  ISETP.GT.AND P1, PT, R14, -0x1, !P1 ;  /* 0xffffffff0e00780c */ /* 0x000fc80004f24270 */
[----:B------:R-:W-:-:S13]  /*0d70*/  PLOP3.LUT P1, PT, P0, P1, PT, 0x80, 0x8 ;  /* 0x000000000008781c */ /* 0x000fda0000723070 */
[----:B------:R-:W3:Y:S01]  /*0d80*/  @P1 LDG.E.64 R16, desc[UR8][R10.64+0x18] ;  /* 0x000018080a101981 */ /* 0x000ee2000c1e1b00 */
[----:B------:R-:W-:Y:S01]  /*0d90*/  @P2 IADD3 R3, PT, PT, R13, R15, RZ ;  /* 0x0000000f0d032210 */ /* 0x000fe20007ffe0ff */
[----:B------:R-:W-:Y:S02]  /*0da0*/  @P2 IMAD.MOV.U32 R4, RZ, RZ, R12 ;  /* 0x000000ffff042224 */ /* 0x000fe400078e000c */
[----:B------:R-:W2:Y:S02]  /*0db0*/  @P5 LDS.64 R14, [R27+0x10] ;  /* 0x000010001b0e5984 */ /* 0x000ea40000000a00 */
[----:B------:R-:W-:Y:S01]  /*0dc0*/  @P5 IMAD.MOV.U32 R13, RZ, RZ, R3 ;  /* 0x000000ffff0d5224 */ /* 0x000fe200078e0003 */
[----:B------:R-:W-:Y:S01]  /*0dd0*/  @P5 MOV R12, R4 ;  /* 0x00000004000c5202 */ /* 0x000fe20000000f00 */
[----:B--2---:R-:W-:-:S04]  /*0de0*/  @P5 IMAD R15, R15, R18, RZ ;  /* 0x000000120f0f5224 */ /* 0x004fc800078e02ff */
[-C--:B------:R-:W-:Y:S02]  /*0df0*/  @P5 IMAD R15, R19, R14.reuse, R15 ;  /* 0x0000000e130f5224 */ /* 0x080fe400078e020f */
[----:B------:R-:W-:Y:S02]  /*0e00*/  @P5 IMAD.WIDE.U32 R18, R18, R14, R12 ;  /* 0x0000000e12125225 */ /* 0x000fe400078e000c */
[----:B------:R-:W3:Y:S02]  /*0e10*/  @P1 LDS.64 R12, [R27+0x18] ;  /* 0x000018001b0c1984 */ /* 0x000ee40000000a00 */
[----:B------:R-:W-:Y:S01]  /*0e20*/  @P5 IMAD.MOV.U32 R4, RZ, RZ, R18 ;  /* 0x000000ffff045224 */ /* 0x000fe200078e0012 */
[----:B------:R-:W-:-:S04]  /*0e30*/  @P5 IADD3 R3, PT, PT, R19, R15, RZ ;  /* 0x0000000f13035210 */ /* 0x000fc80007ffe0ff */
[----:B------:R-:W-:Y:S01]  /*0e40*/  @P1 MOV R14, R4 ;  /* 0x00000004000e1202 */ /* 0x000fe20000000f00 */
[----:B------:R-:W-:Y:S02]  /*0e50*/  @P1 IMAD.MOV.U32 R15, RZ, RZ, R3 ;  /* 0x000000ffff0f1224 */ /* 0x000fe400078e0003 */
[----:B---3--:R-:W-:-:S04]  /*0e60*/  @P1 IMAD R13, R13, R16, RZ ;  /* 0x000000100d0d1224 */ /* 0x008fc800078e02ff */
        /* <DEDUP_REMOVED lines=28> */
[----:B------:R-:W-:-:S03]  /*1030*/  IADD3 R14, PT, PT, R25, 0x6, RZ ;  /* 0x00000006190e7810 */ /* 0x000fc60007ffe0ff */
[----:B------:R-:W-:Y:S01]  /*1040*/  VIADD R25, R25, 0x7 ;  /* 0x0000000719197836 */ /* 0x000fe20000000000 */
[----:B------:R-:W-:-:S04]  /*1050*/  ISETP.GE.AND P1, PT, R14, UR10, PT ;  /* 0x0000000a0e007c0c */ /* 0x000fc8000bf26270 */
[----:B------:R-:W-:Y:S02]  /*1060*/  ISETP.GT.AND P1, PT, R14, -0x1, !P1 ;  /* 0xffffffff0e00780c */ /* 0x000fe40004f24270 */
[C---:B------:R-:W-:Y:S02]  /*1070*/  ISETP.GE.AND P5, PT, R25.reuse, UR10, PT ;  /* 0x0000000a19007c0c */ /* 0x040fe4000bfa6270 */
[----:B------:R-:W-:Y:S02]  /*1080*/  PLOP3.LUT P1, PT, P0, P1, PT, 0x80, 0x8 ;  /* 0x000000000008781c */ /* 0x000fe40000723070 */
[----:B------:R-:W-:-:S04]  /*1090*/  ISETP.GT.AND P5, PT, R25, -0x1, !P5 ;  /* 0xffffffff1900780c */ /* 0x000fc80006fa4270 */
[----:B------:R-:W-:-:S07]  /*10a0*/  PLOP3.LUT P5, PT, P0, P5, PT, 0x80, 0x8 ;  /* 0x000000000008781c */ /* 0x000fce00007ab070 */
[----:B------:R-:W2:Y:S04]  /*10b0*/  @P1 LDG.E.64 R16, desc[UR8][R10.64+0x30] ;  /* 0x000030080a101981 */ /* 0x000ea8000c1e1b00 */
[----:B------:R-:W2:Y:S04]  /*10c0*/  @P1 LDS.64 R28, [R27+0x30] ;  /* 0x000030001b1c1984 */ /* 0x000ea80000000a00 */
[----:B------:R0:W3:Y:S01]  /*10d0*/  @P5 LDG.E.64 R18, desc[UR8][R10.64+0x38] ;  /* 0x000038080a125981 */ /* 0x0000e2000c1e1b00 */
[----:B------:R-:W-:Y:S01]  /*10e0*/  @P2 IADD3 R3, PT, PT, R13, R15, RZ ;  /* 0x0000000f0d032210 */ /* 0x000fe20007ffe0ff */
[----:B------:R-:W-:Y:S01]  /*10f0*/  @P2 IMAD.MOV.U32 R4, RZ, RZ, R12 ;  /* 0x000000ffff042224 */ /* 0x000fe200078e000c */
[----:B------:R-:W-:-:S04]  /*1100*/  IADD3 R26, PT, PT, R26, 0x8, RZ ;  /* 0x000000081a1a7810 */ /* 0x000fc80007ffe0ff */
[----:B------:R-:W-:Y:S01]  /*1110*/  @P1 MOV R12, R4 ;  /* 0x00000004000c1202 */ /* 0x000fe20000000f00 */
[----:B0-----:R-:W3:Y:S01]  /*1120*/  @P5 LDS.64 R10, [R27+0x38] ;  /* 0x000038001b0a5984 */ /* 0x001ee20000000a00 */
[----:B--2---:R-:W-:-:S04]  /*1130*/  @P1 IMAD R13, R29, R16, RZ ;  /* 0x000000101d0d1224 */ /* 0x004fc800078e02ff */
[----:B------:R-:W-:Y:S02]  /*1140*/  @P1 IMAD R15, R17, R28, R13 ;  /* 0x0000001c110f1224 */ /* 0x000fe400078e020d */
[----:B------:R-:W-:Y:S02]  /*1150*/  @P1 IMAD.MOV.U32 R13, RZ, RZ, R3 ;  /* 0x000000ffff0d1224 */ /* 0x000fe400078e0003 */
[----:B---3--:R-:W-:Y:S02]  /*1160*/  @P5 IMAD R11, R11, R18, RZ ;  /* 0x000000120b0b5224 */ /* 0x008fe400078e02ff */
[----:B------:R-:W-:-:S04]  /*1170*/  @P1 IMAD.WIDE.U32 R16, R16, R28, R12 ;  /* 0x0000001c10101225 */ /* 0x000fc800078e000c */
[----:B------:R-:W-:Y:S01]  /*1180*/  @P1 IMAD.MOV.U32 R4, RZ, RZ, R16 ;  /* 0x000000ffff041224 */ /* 0x000fe200078e0010 */
[----:B------:R-:W-:Y:S01]  /*1190*/  @P1 IADD3 R3, PT, PT, R17, R15, RZ ;  /* 0x0000000f11031210 */ /* 0x000fe20007ffe0ff */
[----:B------:R-:W-:Y:S01]  /*11a0*/  @P5 IMAD R15, R19, R10, R11 ;  /* 0x0000000a130f5224 */ /* 0x000fe200078e020b */
[----:B------:R-:W-:Y:S01]  /*11b0*/  ISETP.NE.AND P1, PT, R26, UR5, PT ;  /* 0x000000051a007c0c */ /* 0x000fe2000bf25270 */
[----:B------:R-:W-:Y:S01]  /*11c0*/  @P5 IMAD.MOV.U32 R12, RZ, RZ, R4 ;  /* 0x000000ffff0c5224 */ /* 0x000fe200078e0004 */
[----:B------:R-:W-:-:S03]  /*11d0*/  @P5 MOV R13, R3 ;  /* 0x00000003000d5202 */ /* 0x000fc60000000f00 */
[----:B------:R-:W-:-:S04]  /*11e0*/  @P5 IMAD.WIDE.U32 R10, R18, R10, R12 ;  /* 0x0000000a120a5225 */ /* 0x000fc800078e000c */
[----:B------:R-:W-:Y:S01]  /*11f0*/  @P5 IMAD.IADD R3, R11, 0x1, R15 ;  /* 0x000000010b035824 */ /* 0x000fe200078e020f */
[----:B------:R-:W-:-:S03]  /*1200*/  @P5 MOV R4, R10 ;  /* 0x0000000a00045202 */ /* 0x000fc60000000f00 */
[----:B------:R-:W-:Y:S05]  /*1210*/  @P1 BRA `(.L_x_10) ;  /* 0xfffffff8003c1947 */ /* 0x000fea000383ffff */
[----:B------:R-:W-:-:S07]  /*1220*/  IMAD.U32 R24, RZ, RZ, UR5 ;  /* 0x00000005ff187e24 */ /* 0x000fce000f8e00ff */
.L_x_9:
[----:B------:R-:W0:Y:S02]  /*1230*/  LDC.64 R10, c[0x0][0x3a8] ;  /* 0x0000ea00ff0a7b82 */ /* 0x000e240000000a00 */
[----:B0-----:R-:W-:-:S04]  /*1240*/  LOP3.LUT R12, R10, 0x7, RZ, 0xc0, !PT ;  /* 0x000000070a0c7812 */ /* 0x001fc800078ec0ff */
[----:B------:R-:W-:-:S13]  /*1250*/  ISETP.NE.AND P1, PT, R12, RZ, PT ;  /* 0x000000ff0c00720c */ /* 0x000fda0003f25270 */
[----:B------:R-:W-:Y:S05]  /*1260*/  @!P1 BRA `(.L_x_11) ;  /* 0x0000000800149947 */ /* 0x000fea0003800000 */
[----:B------:R-:W-:-:S04]  /*1270*/  LOP3.LUT R10, R10, 0x3, RZ, 0xc0, !PT ;  /* 0x000000030a0a7812 */ /* 0x000fc800078ec0ff */
[----:B------:R-:W-:Y:S01]  /*1280*/  ISETP.NE.AND P5, PT, R10, RZ, PT ;  /* 0x000000ff0a00720c */ /* 0x000fe20003fa5270 */
[----:B------:R-:W-:-:S12]  /*1290*/  BRA.U !UP0, `(.L_x_12) ;  /* 0x0000000108fc7547 */ /* 0x000fd8000b800000 */
[----:B------:R-:W0:Y:S01]  /*12a0*/  LDCU UR4, c[0x0][0x39c] ;  /* 0x00007380ff0477ac */ /* 0x000e220008000800 */
[----:B------:R-:W1:Y:S01]  /*12b0*/  LDC.64 R14, c[0x0][0x380] ;  /* 0x0000e000ff0e7b82 */ /* 0x000e620000000a00 */
[----:B------:R-:W-:-:S04]  /*12c0*/  IADD3 R27, PT, PT, R7, R24, RZ ;  /* 0x00000018071b7210 */ /* 0x000fc80007ffe0ff */
[----:B0-----:R-:W-:Y:S01]  /*12d0*/  ISETP.GE.AND P2, PT, R27, UR4, PT ;  /* 0x000000041b007c0c */ /* 0x001fe2000bf46270 */
[----:B------:R-:W-:-:S03]  /*12e0*/  IMAD R13, R22, UR4, R27 ;  /* 0x00000004160d7c24 */ /* 0x000fc6000f8e021b */
[----:B------:R-:W-:Y:S01]  /*12f0*/  ISETP.GT.AND P2, PT, R27, -0x1, !P2 ;  /* 0xffffffff1b00780c */ /* 0x000fe20005744270 */
[----:B-1----:R-:W-:-:S03]  /*1300*/  IMAD.WIDE R14, R13, 0x8, R14 ;  /* 0x000000080d0e7825 */ /* 0x002fc600078e020e */
[----:B------:R-:W-:-:S13]  /*1310*/  PLOP3.LUT P2, PT, P0, P2, PT, 0x80, 0x8 ;  /* 0x000000000008781c */ /* 0x000fda0000745070 */
[----:B------:R-:W3:Y:S01]  /*1320*/  @P2 LDG.E.64 R18, desc[UR8][R14.64] ;  /* 0x000000080e122981 */ /* 0x000ee2000c1e1b00 */
[----:B------:R-:W0:Y:S01]  /*1330*/  S2UR UR6, SR_CgaCtaId ;  /* 0x00000000000679c3 */ /* 0x000e220000008800 */
[----:B------:R-:W-:Y:S01]  /*1340*/  UMOV UR4, 0x400 ;  /* 0x0000040000047882 */ /* 0x000fe20000000000 */
[----:B------:R-:W-:Y:S01]  /*1350*/  IMAD R25, R23, R20, R24 ;  /* 0x0000001417197224 */ /* 0x000fe200078e0218 */
[----:B------:R-:W-:Y:S01]  /*1360*/  @P2 MOV R13, R3 ;  /* 0x00000003000d2202 */ /* 0x000fe20000000f00 */
[----:B------:R-:W-:Y:S01]  /*1370*/  @P2 IMAD.MOV.U32 R12, RZ, RZ, R4 ;  /* 0x000000ffff0c2224 */ /* 0x000fe200078e0004 */
[----:B0-----:R-:W-:-:S06]  /*1380*/  ULEA UR4, UR6, UR4, 0x18 ;  /* 0x0000000406047291 */ /* 0x001fcc000f8ec0ff */
[----:B------:R-:W-:-:S05]  /*1390*/  LEA R25, R25, UR4, 0x3 ;  /* 0x0000000419197c11 */ /* 0x000fca000f8e18ff */
[----:B------:R-:W3:Y:S01]  /*13a0*/  @P2 LDS.64 R16, [R25] ;  /* 0x0000000019102984 */ /* 0x000ee20000000a00 */
[----:B------:R-:W0:Y:S01]  /*13b0*/  LDCU UR4, c[0x0][0x39c] ;  /* 0x00007380ff0477ac */ /* 0x000e220008000800 */
[----:B---3--:R-:W-:Y:S02]  /*13c0*/  @P2 IMAD R17, R17, R18, RZ ;  /* 0x0000001211112224 */ /* 0x008fe400078e02ff */
[----:B------:R-:W-:-:S04]  /*13d0*/  @P2 IMAD.WIDE.U32 R12, R18, R16, R12 ;  /* 0x00000010120c2225 */ /* 0x000fc800078e000c */
[----:B------:R-:W-:Y:S02]  /*13e0*/  @P2 IMAD R17, R19, R16, R17 ;  /* 0x0000001013112224 */ /* 0x000fe400078e0211 */
[----:B------:R-:W-:-:S05]  /*13f0*/  VIADD R16, R27, 0x1 ;  /* 0x000000011b107836 */ /* 0x000fca0000000000 */
[----:B0-----:R-:W-:-:S04]  /*1400*/  ISETP.GE.AND P1, PT, R16, UR4, PT ;  /* 0x0000000410007c0c */ /* 0x001fc8000bf26270 */
[----:B------:R-:W-:-:S04]  /*1410*/  ISETP.GT.AND P1, PT, R16, -0x1, !P1 ;  /* 0xffffffff1000780c */ /* 0x000fc80004f24270 */
[----:B------:R-:W-:-:S13]  /*1420*/  PLOP3.LUT P1, PT, P0, P1, PT, 0x80, 0x8 ;  /* 0x000000000008781c */ /* 0x000fda0000723070 */
[----:B------:R-:W3:Y:S01]  /*1430*/  @P1 LDG.E.64 R18, desc[UR8][R14.64+0x8] ;  /* 0x000008080e121981 */ /* 0x000ee2000c1e1b00 */
[----:B------:R-:W-:Y:S01]  /*1440*/  @P2 IADD3 R3, PT, PT, R13, R17, RZ ;  /* 0x000000110d032210 */ /* 0x000fe20007ffe0ff */
[----:B------:R-:W-:Y:S02]  /*1450*/  @P2 IMAD.MOV.U32 R4, RZ, RZ, R12 ;  /* 0x000000ffff042224 */ /* 0x000fe400078e000c */
[----:B------:R-:W3:Y:S02]  /*1460*/  @P1 LDS.64 R16, [R25+0x8] ;  /* 0x0000080019101984 */ /* 0x000ee40000000a00 */
[----:B------:R-:W-:Y:S01]  /*1470*/  @P1 IMAD.MOV.U32 R13, RZ, RZ, R3 ;  /* 0x000000ffff0d1224 */ /* 0x000fe200078e0003 */
[----:B------:R-:W-:Y:S01]  /*1480*/  @P1 MOV R12, R4 ;  /* 0x00000004000c1202 */ /* 0x000fe20000000f00 */
[----:B---3--:R-:W-:-:S04]  /*1490*/  @P1 IMAD R17, R17, R18, RZ ;  /* 0x0000001211111224 */ /* 0x008fc800078e02ff */
[----:B------:R-:W-:-:S04]  /*14a0*/  @P1 IMAD.WIDE.U32 R12, R18, R16, R12 ;  /* 0x00000010120c1225 */ /* 0x000fc800078e000c */
[----:B------:R-:W-:Y:S01]  /*14b0*/  @P1 IMAD R17, R19, R16, R17 ;  /* 0x0000001013111224 */ /* 0x000fe200078e0211 */
[----:B------:R-:W-:-:S04]  /*14c0*/  IADD3 R16, PT, PT, R27, 0x2, RZ ;  /* 0x000000021b107810 */ /* 0x000fc80007ffe0ff */
[----:B------:R-:W-:-:S04]  /*14d0*/  ISETP.GE.AND P2, PT, R16, UR4, PT ;  /* 0x0000000410007c0c */ /* 0x000fc8000bf46270 */
[----:B------:R-:W-:-:S04]  /*14e0*/  ISETP.GT.AND P2, PT, R16, -0x1, !P2 ;  /* 0xffffffff1000780c */ /* 0x000fc80005744270 */
[----:B------:R-:W-:-:S13]  /*14f0*/  PLOP3.LUT P2, PT, P0, P2, PT, 0x80, 0x8 ;  /* 0x000000000008781c */ /* 0x000fda0000745070 */
[----:B------:R-:W3:Y:S01]  /*1500*/  @P2 LDG.E.64 R18, desc[UR8][R14.64+0x10] ;  /* 0x000010080e122981 */ /* 0x000ee2000c1e1b00 */
[----:B------:R-:W-:Y:S01]  /*1510*/  VIADD R27, R27, 0x3 ;  /* 0x000000031b1b7836 */ /* 0x000fe20000000000 */
[----:B------:R-:W-:Y:S01]  /*1520*/  @P1 MOV R4, R12 ;  /* 0x0000000c00041202 */ /* 0x000fe20000000f00 */
[----:B------:R-:W-:Y:S02]  /*1530*/  @P1 IMAD.IADD R3, R13, 0x1, R17 ;  /* 0x000000010d031824 */ /* 0x000fe400078e0211 */
[----:B------:R-:W3:Y:S01]  /*1540*/  @P2 LDS.64 R16, [R25+0x10] ;  /* 0x0000100019102984 */ /* 0x000ee20000000a00 */
[C---:B------:R-:W-:Y:S01]  /*1550*/  ISETP.GE.AND P1, PT, R27.reuse, UR4, PT ;  /* 0x000000041b007c0c */ /* 0x040fe2000bf26270 */
[----:B------:R-:W-:Y:S01]  /*1560*/  @P2 IMAD.MOV.U32 R12, RZ, RZ, R4 ;  /* 0x000000ffff0c2224 */ /* 0x000fe200078e0004 */
[----:B------:R-:W-:Y:S02]  /*1570*/  @P2 MOV R13, R3 ;  /* 0x00000003000d2202 */ /* 0x000fe40000000f00 */
[----:B------:R-:W-:-:S04]  /*1580*/  ISETP.GT.AND P1, PT, R27, -0x1, !P1 ;  /* 0xffffffff1b00780c */ /* 0x000fc80004f24270 */
[----:B------:R-:W-:-:S13]  /*1590*/  PLOP3.LUT P1, PT, P0, P1, PT, 0x80, 0x8 ;  /* 0x000000000008781c */ /* 0x000fda0000723070 */
[----:B------:R-:W4:Y:S01]  /*15a0*/  @P1 LDG.E.64 R14, desc[UR8][R14.64+0x18] ;  /* 0x000018080e0e1981 */ /* 0x000f22000c1e1b00 */
[----:B------:R-:W-:Y:S01]  /*15b0*/  IADD3 R24, PT, PT, R24, 0x4, RZ ;  /* 0x0000000418187810 */ /* 0x000fe20007ffe0ff */
        /* <DEDUP_REMOVED lines=10> */
[----:B------:R-:W-:-:S04]  /*1660*/  @P1 IMAD.WIDE.U32 R16, R14, R16, R12 ;  /* 0x000000100e101225 */ /* 0x000fc800078e000c */
[----:B------:R-:W-:Y:S01]  /*1670*/  @P1 IMAD.IADD R3, R17, 0x1, R19 ;  /* 0x0000000111031824 */ /* 0x000fe200078e0213 */
[----:B------:R-:W-:-:S07]  /*1680*/  @P1 MOV R4, R16 ;  /* 0x0000001000041202 */ /* 0x000fce0000000f00 */
.L_x_12:
[----:B------:R-:W-:Y:S04]  /*1690*/  BSSY.RECONVERGENT B0, `(.L_x_11) ;  /* 0x0000042000007945 */ /* 0x000fe80003800200 */
[----:B------:R-:W-:Y:S05]  /*16a0*/  @!P5 BRA `(.L_x_13) ;  /* 0x000000040000d947 */ /* 0x000fea0003800000 */
[----:B------:R-:W-:Y:S02]  /*16b0*/  ISETP.NE.AND P1, PT, R10, 0x1, PT ;  /* 0x000000010a00780c */ /* 0x000fe40003f25270 */
[----:B------:R-:W-:-:S11]  /*16c0*/  LOP3.LUT P5, RZ, R20, 0x1, RZ, 0xc0, !PT ;  /* 0x0000000114ff7812 */ /* 0x000fd600078ac0ff */
[----:B------:R-:W-:Y:S05]  /*16d0*/  @!P1 BRA `(.L_x_14) ;  /* 0x0000000000949947 */ /* 0x000fea0003800000 */
[----:B------:R-:W0:Y:S01]  /*16e0*/  LDCU UR4, c[0x0][0x39c] ;  /* 0x00007380ff0477ac */ /* 0x000e220008000800 */
[----:B------:R-:W1:Y:S01]  /*16f0*/  LDC.64 R28, c[0x0][0x380] ;  /* 0x0000e000ff1c7b82 */ /* 0x000e620000000a00 */
[----:B------:R-:W-:Y:S01]  /*1700*/  IMAD.IADD R13, R7, 0x1, R24 ;  /* 0x00000001070d7824 */ /* 0x000fe200078e0218 */
[----:B------:R-:W3:Y:S04]  /*1710*/  LDCU UR6, c[0x0][0x39c] ;  /* 0x00007380ff0677ac */ /* 0x000ee80008000800 */
[C---:B------:R-:W-:Y:S02]  /*1720*/  IADD3 R10, PT, PT, R13.reuse, 0x1, RZ ;  /* 0x000000010d0a7810 */ /* 0x040fe40007ffe0ff */
[----:B0-----:R-:W-:-:S04]  /*1730*/  ISETP.GE.AND P2, PT, R13, UR4, PT ;  /* 0x000000040d007c0c */ /* 0x001fc8000bf46270 */
[----:B------:R-:W-:Y:S01]  /*1740*/  ISETP.GT.AND P2, PT, R13, -0x1, !P2 ;  /* 0xffffffff0d00780c */ /* 0x000fe20005744270 */
[----:B------:R-:W-:Y:S01]  /*1750*/  IMAD R13, R22, UR4, R13 ;  /* 0x00000004160d7c24 */ /* 0x000fe2000f8e020d */
[C---:B---3--:R-:W-:Y:S02]  /*1760*/  ISETP.GE.AND P1, PT, R10.reuse, UR6, PT ;  /* 0x000000060a007c0c */ /* 0x048fe4000bf26270 */
[----:B------:R-:W-:Y:S01]  /*1770*/  PLOP3.LUT P2, PT, P0, P2, PT, 0x80, 0x8 ;  /* 0x000000000008781c */ /* 0x000fe20000745070 */
[----:B-1----:R-:W-:Y:S01]  /*1780*/  IMAD.WIDE R28, R13, 0x8, R28 ;  /* 0x000000080d1c7825 */ /* 0x002fe200078e021c */
[----:B------:R-:W-:-:S04]  /*1790*/  ISETP.GT.AND P1, PT, R10, -0x1, !P1 ;  /* 0xffffffff0a00780c */ /* 0x000fc80004f24270 */
[----:B------:R-:W-:-:S07]  /*17a0*/  PLOP3.LUT P1, PT, P0, P1, PT, 0x80, 0x8 ;  /* 0x000000000008781c */ /* 0x000fce0000723070 */
[----:B------:R-:W3:Y:S06]  /*17b0*/  @P2 LDG.E.64 R26, desc[UR8][R28.64] ;  /* 0x000000081c1a2981 */ /* 0x000eec000c1e1b00 */
[----:B------:R-:W4:Y:S01]  /*17c0*/  @P1 LDG.E.64 R16, desc[UR8][R28.64+0x8] ;  /* 0x000008081c101981 */ /* 0x000f22000c1e1b00 */
[----:B------:R-:W0:Y:S01]  /*17d0*/  S2UR UR6, SR_CgaCtaId ;  /* 0x00000000000679c3 */ /* 0x000e220000008800 */
[----:B------:R-:W-:Y:S01]  /*17e0*/  UMOV UR4, 0x400 ;  /* 0x0000040000047882 */ /* 0x000fe20000000000 */
[----:B------:R-:W-:Y:S01]  /*17f0*/  IMAD R10, R23, R20, R24 ;  /* 0x00000014170a7224 */ /* 0x000fe200078e0218 */
[----:B------:R-:W-:Y:S01]  /*1800*/  @P2 MOV R13, R3 ;  /* 0x00000003000d2202 */ /* 0x000fe20000000f00 */
[----:B------:R-:W-:-:S02]  /*1810*/  @P2 IMAD.MOV.U32 R12, RZ, RZ, R4 ;  /* 0x000000ffff0c2224 */ /* 0x000fc400078e0004 */
[----:B------:R-:W-:Y:S01]  /*1820*/  VIADD R24, R24, 0x2 ;  /* 0x0000000218187836 */ /* 0x000fe20000000000 */
[----:B0-----:R-:W-:-:S06]  /*1830*/  ULEA UR4, UR6, UR4, 0x18 ;  /* 0x0000000406047291 */ /* 0x001fcc000f8ec0ff */
[----:B------:R-:W-:-:S05]  /*1840*/  LEA R10, R10, UR4, 0x3 ;  /* 0x000000040a0a7c11 */ /* 0x000fca000f8e18ff */
[----:B------:R-:W3:Y:S04]  /*1850*/  @P2 LDS.64 R18, [R10] ;  /* 0x000000000a122984 */ /* 0x000ee80000000a00 */
[----:B------:R-:W4:Y:S01]  /*1860*/  @P1 LDS.64 R14, [R10+0x8] ;  /* 0x000008000a0e1984 */ /* 0x000f220000000a00 */
[----:B---3--:R-:W-:Y:S02]  /*1870*/  @P2 IMAD R19, R19, R26, RZ ;  /* 0x0000001a13132224 */ /* 0x008fe400078e02ff */
[----:B------:R-:W-:-:S04]  /*1880*/  @P2 IMAD.WIDE.U32 R12, R26, R18, R12 ;  /* 0x000000121a0c2225 */ /* 0x000fc800078e000c */
[----:B------:R-:W-:Y:S02]  /*1890*/  @P2 IMAD R19, R27, R18, R19 ;  /* 0x000000121b132224 */ /* 0x000fe400078e0213 */
[----:B------:R-:W-:Y:S02]  /*18a0*/  @P2 IMAD.MOV.U32 R4, RZ, RZ, R12 ;  /* 0x000000ffff042224 */ /* 0x000fe400078e000c */
[----:B----4-:R-:W-:Y:S01]  /*18b0*/  @P1 IMAD R15, R15, R16, RZ ;  /* 0x000000100f0f1224 */ /* 0x010fe200078e02ff */
[----:B------:R-:W-:Y:S01]  /*18c0*/  @P2 IADD3 R3, PT, PT, R13, R19, RZ ;  /* 0x000000130d032210 */ /* 0x000fe20007ffe0ff */
[----:B------:R-:W-:Y:S02]  /*18d0*/  @P1 IMAD.MOV.U32 R12, RZ, RZ, R4 ;  /* 0x000000ffff0c1224 */ /* 0x000fe400078e0004 */
[----:B------:R-:W-:Y:S01]  /*18e0*/  @P1 IMAD R17, R17, R14, R15 ;  /* 0x0000000e11111224 */ /* 0x000fe200078e020f */
[----:B------:R-:W-:-:S03]  /*18f0*/  @P1 MOV R13, R3 ;  /* 0x00000003000d1202 */ /* 0x000fc60000000f00 */
[----:B------:R-:W-:-:S04]  /*1900*/  @P1 IMAD.WIDE.U32 R14, R16, R14, R12 ;  /* 0x0000000e100e1225 */ /* 0x000fc800078e000c */
[----:B------:R-:W-:Y:S01]  /*1910*/  @P1 IMAD.MOV.U32 R4, RZ, RZ, R14 ;  /* 0x000000ffff041224 */ /* 0x000fe200078e000e */
[----:B------:R-:W-:-:S07]  /*1920*/  @P1 IADD3 R3, PT, PT, R15, R17, RZ ;  /* 0x000000110f031210 */ /* 0x000fce0007ffe0ff */
.L_x_14:
[----:B------:R-:W-:Y:S05]  /*1930*/  @!P5 BRA `(.L_x_13) ;  /* 0x00000000005cd947 */ /* 0x000fea0003800000 */
[----:B------:R-:W0:Y:S01]  /*1940*/  LDC R10, c[0x0][0x39c] ;  /* 0x0000e700ff0a7b82 */ /* 0x000e220000000800 */
[----:B------:R-:W-:-:S04]  /*1950*/  IADD3 R15, PT, PT, R7, R24, RZ ;  /* 0x00000018070f7210 */ /* 0x000fc80007ffe0ff */
[----:B0-----:R-:W-:-:S04]  /*1960*/  ISETP.GE.AND P1, PT, R15, R10, PT ;  /* 0x0000000a0f00720c */ /* 0x001fc80003f26270 */
[----:B------:R-:W-:-:S04]  /*1970*/  ISETP.GT.AND P1, PT, R15, -0x1, !P1 ;  /* 0xffffffff0f00780c */ /* 0x000fc80004f24270 */
[----:B------:R-:W-:-:S13]  /*1980*/  PLOP3.LUT P1, PT, P0, P1, PT, 0x80, 0x8 ;  /* 0x000000000008781c */ /* 0x000fda0000723070 */
[----:B------:R-:W-:Y:S05]  /*1990*/  @!P1 BRA `(.L_x_13) ;  /* 0x0000000000449947 */ /* 0x000fea0003800000 */
[----:B------:R-:W0:Y:S01]  /*19a0*/  LDC.64 R12, c[0x0][0x380] ;  /* 0x0000e000ff0c7b82 */ /* 0x000e220000000a00 */
[----:B------:R-:W-:-:S04]  /*19b0*/  IMAD R15, R22, R10, R15 ;  /* 0x0000000a160f7224 */ /* 0x000fc800078e020f */
[----:B0-----:R-:W-:-:S06]  /*19c0*/  IMAD.WIDE R12, R15, 0x8, R12 ;  /* 0x000000080f0c7825 */ /* 0x001fcc00078e020c */
[----:B------:R-:W3:Y:S01]  /*19d0*/  LDG.E.64 R12, desc[UR8][R12.64] ;  /* 0x000000080c0c7981 */ /* 0x000ee2000c1e1b00 */
[----:B------:R-:W0:Y:S01]  /*19e0*/  S2UR UR6, SR_CgaCtaId ;  /* 0x00000000000679c3 */ /* 0x000e220000008800 */
[----:B------:R-:W-:Y:S01]  /*19f0*/  UMOV UR4, 0x400 ;  /* 0x0000040000047882 */ /* 0x000fe20000000000 */
[----:B------:R-:W-:Y:S01]  /*1a00*/  IMAD R20, R23, R20, R24 ;  /* 0x0000001417147224 */ /* 0x000fe200078e0218 */
[----:B------:R-:W-:Y:S01]  /*1a10*/  MOV R17, R3 ;  /* 0x0000000300117202 */ /* 0x000fe20000000f00 */
[----:B------:R-:W-:Y:S01]  /*1a20*/  IMAD.MOV.U32 R16, RZ, RZ, R4 ;  /* 0x000000ffff107224 */ /* 0x000fe200078e0004 */
[----:B0-----:R-:W-:-:S06]  /*1a30*/  ULEA UR4, UR6, UR4, 0x18 ;  /* 0x0000000406047291 */ /* 0x001fcc000f8ec0ff */
[----:B------:R-:W-:-:S06]  /*1a40*/  LEA R14, R20, UR4, 0x3 ;  /* 0x00000004140e7c11 */ /* 0x000fcc000f8e18ff */
[----:B------:R-:W3:Y:S02]  /*1a50*/  LDS.64 R14, [R14] ;  /* 0x000000000e0e7984 */ /* 0x000ee40000000a00 */
[----:B---3--:R-:W-:Y:S02]  /*1a60*/  IMAD R15, R15, R12, RZ ;  /* 0x0000000c0f0f7224 */ /* 0x008fe400078e02ff */
[----:B------:R-:W-:-:S04]  /*1a70*/  IMAD.WIDE.U32 R16, R12, R14, R16 ;  /* 0x0000000e0c107225 */ /* 0x000fc800078e0010 */
[----:B------:R-:W-:Y:S02]  /*1a80*/  IMAD R15, R13, R14, R15 ;  /* 0x0000000e0d0f7224 */ /* 0x000fe400078e020f */
[----:B------:R-:W-:-:S03]  /*1a90*/  IMAD.MOV.U32 R4, RZ, RZ, R16 ;  /* 0x000000ffff047224 */ /* 0x000fc600078e0010 */
[----:B------:R-:W-:-:S07]  /*1aa0*/  IADD3 R3, PT, PT, R17, R15, RZ ;  /* 0x0000000f11037210 */ /* 0x000fce0007ffe0ff */
.L_x_13:
[----:B--2---:R-:W-:Y:S05]  /*1ab0*/  BSYNC.RECONVERGENT B0 ;  /* 0x0000000000007941 */ /* 0x004fea0003800200 */
.L_x_11:
[----:B------:R-:W-:Y:S05]  /*1ac0*/  @P4 BRA `(.L_x_15) ;  /* 0xffffffec00c04947 */ /* 0x000fea000383ffff */
[----:B------:R-:W-:Y:S05]  /*1ad0*/  @P3 BRA `(.L_x_16) ;  /* 0xffffffec00a83947 */ /* 0x000fea000383ffff */
[----:B------:R-:W0:Y:S01]  /*1ae0*/  LDC.64 R6, c[0x0][0x390] ;  /* 0x0000e400ff067b82 */ /* 0x000e220000000a00 */
[----:B------:R-:W1:Y:S01]  /*1af0*/  LDCU.64 UR6, c[0x0][0x398] ;  /* 0x00007300ff0677ac */ /* 0x000e620008000a00 */
[----:B------:R-:W-:Y:S01]  /*1b00*/  IMAD.MOV.U32 R2, RZ, RZ, R4 ;  /* 0x000000ffff027224 */ /* 0x000fe200078e0004 */
[----:B-1----:R-:W-:Y:S01]  /*1b10*/  UIMAD UR6, UR7, UR6, URZ ;  /* 0x00000006070672a4 */ /* 0x002fe2000f8e02ff */
[----:B0-----:R-:W-:Y:S01]  /*1b20*/  IMAD.WIDE R6, R0, 0x8, R6 ;  /* 0x0000000800067825 */ /* 0x001fe200078e0206 */
[----:B------:R-:W-:-:S04]  /*1b30*/  IADD3 R0, PT, PT, R5, R0, RZ ;  /* 0x0000000005007210 */ /* 0x000fc80007ffe0ff */
[----:B------:R-:W-:Y:S01]  /*1b40*/  IMAD R11, R11, UR6, RZ ;  /* 0x000000060b0b7c24 */ /* 0x000fe2000f8e02ff */
[----:B------:R3:W-:Y:S04]  /*1b50*/  STG.E.64 desc[UR8][R6.64], R2 ;  /* 0x0000000206007986 */ /* 0x0007e8000c101b08 */
[----:B------:R-:W-:-:S13]  /*1b60*/  ISETP.GE.AND P0, PT, R0, R11, PT ;  /* 0x0000000b0000720c */ /* 0x000fda0003f06270 */
[----:B---3--:R-:W-:Y:S05]  /*1b70*/  @!P0 BRA `(.L_x_17) ;  /* 0xffffffe800288947 */ /* 0x008fea000383ffff */
[----:B--2---:R-:W-:Y:S05]  /*1b80*/  EXIT ;  /* 0x000000000000794d */ /* 0x004fea0003800000 */
.L_x_18:
[----:B------:R-:W-:-:S00]  /*1b90*/  BRA `(.L_x_18) ;  /* 0xfffffffc00fc7947 */ /* 0x000fc0000383ffff */
[----:B------:R-:W-:-:S00]  /*1ba0*/  NOP ;  /* 0x0000000000007918 */ /* 0x000fc00000000000 */
        /* <DEDUP_REMOVED lines=13> */
.L_x_19:


//--------------------- .nv.shared._Z7dkernelPlS_S_iiiiii --------------------------
	.section	.nv.shared._Z7dkernelPlS_S_iiiiii,"aw",@nobits
	.sectionflags	@""
	.align	16
	.zero		1024


//--------------------- .nv.shared.reserved.0     --------------------------
	.section	.nv.shared.reserved.0,"aw",@nobits
	.weak		__nv_reservedSMEM_offset_0_alias
	.size		__nv_reservedSMEM_offset_0_alias, 0, 64
	.other		__nv_reservedSMEM_offset_0_alias,@"STO_CUDA_RESERVED_SHARED STV_DEFAULT"
__nv_reservedSMEM_offset_0_alias:
	.zero		0
	.zero		64


//--------------------- .nv.constant0._Z7dkernelPlS_S_iiiiii --------------------------
	.section	.nv.constant0._Z7dkernelPlS_S_iiiiii,"a",@progbits
	.sectionflags	@""
	.align	4
.nv.constant0._Z7dkernelPlS_S_iiiiii:
	.zero		944


//--------------------- SYMBOLS --------------------------

	.type		.nv.reservedSmem.offset0,@object
	.size		.nv.reservedSmem.offset0,0x4
	.type		.nv.reservedSmem.cap,@object
	.size		.nv.reservedSmem.cap,0x4
